	.target	sm_90a

	.elftype	@"ET_EXEC"


//--------------------- .note.nv.tkinfo           --------------------------
	.section	.note.nv.tkinfo,"",@"SHT_NOTE"
	.sectionflags	@"SHF_NOTE_NV_TKINFO"
	.tkinfo
        /*0018*/ 	.word	0x00000002
        /*0030*/ 	.string	""
        /*0030*/ 	.string	"ptxas"
        /*0030*/ 	.string	"Cuda compilation tools, release 13.0, V13.0.88"
        /*0030*/ 	.string	"Build cuda_13.0.r13.0/compiler.36424714_0"
        /*0030*/ 	.string	"-arch sm_90a -m 64 "



//--------------------- .note.nv.cuinfo           --------------------------
	.section	.note.nv.cuinfo,"",@"SHT_NOTE"
	.sectionflags	@"SHF_NOTE_NV_CUINFO"
        /*0018*/ 	.short	0x0002
        /*001a*/ 	.short	0x005a
        /*001c*/ 	.short	0x0082
	.zero		2


//--------------------- .nv.info                  --------------------------
	.section	.nv.info,"",@"SHT_CUDA_INFO"
	.align	4


	//----- nvinfo : EIATTR_REGCOUNT
	.align		4
        /*0000*/ 	.byte	0x04, 0x2f
        /*0002*/ 	.short	(.L_12 - .L_11)
	.align		4
.L_11:
        /*0004*/ 	.word	index@(_ZN7cutlass13device_kernelINS_4gemm6kernel13GemmUniversalIN4cute5tupleIJiiiiEEENS1_10collective13CollectiveMmaINS1_43MainloopSm90TmaGmmaWarpSpecializedSparseFP8ILi21ENS5_IJNS4_1CILi2EEENSA_ILi1EEESC_EEENS1_32KernelTmaWarpSpecializedPingpongEEENS5_IJNSA_ILi64EEENSA_ILi128EEESG_EEENS_12float_e4m3_tENS5_IJNS4_6LayoutINS5_IJiNS5_IJSB_iEEEiEEENS5_IJlNS5_IJSC_SB_EEElEEEEENSK_INS5_IJNS5_IJSG_iEEESQ_iEEENS5_IJNS5_IJSG_NSA_ILi4096EEEEEENS5_IJSC_lEEElEEEEEEEESJ_NS5_IJlSC_lEEENS4_8TiledMMAINS4_8MMA_AtomIJNS4_4SM904GMMA6SPARSE32GMMA_64x128x64_F32E4M3E4M3_SS_TNILNS12_7ScaleInE1ELS15_1ELNS12_9SparseSelE0EEEEEENSK_INS5_IJSC_SC_SC_EEENS5_IJNSA_ILi0EEES1A_S1A_EEEEENS5_IJNS4_10UnderscoreES1D_S1D_EEEEENS4_13SM90_TMA_LOADENS4_14ComposedLayoutINS4_7SwizzleILi1ELi4ELi3EEENS4_25smem_sparse_ptr_flag_bitsILi2ELi8EEENSK_INS5_IJNS5_IJSC_NSA_ILi8EEEEEENS5_IJSB_NSA_ILi32EEEEEEEEENS5_IJNS5_IJS1A_SG_EEESN_EEEEEEEvNS4_8identityENS4_23SM90_TMA_LOAD_MULTICASTENS1H_INS1I_ILi2ELi4ELi3EEENS4_18smem_ptr_flag_bitsILi8EEENSK_INS5_IJS1M_SG_EEENS5_IJSG_SC_EEEEEEEvS1V_EENS_8epilogue10collective6detail29Sm90TmaWarpSpecializedAdapterINS26_15DefaultEpilogueIfNS5_IJSC_llEEES2A_NS25_6thread17LinearCombinationIfLi1EffLNS2B_9ScaleType4KindE0ELNS_15FloatRoundStyleE2EfEENS1_15EpilogueDefaultEEEEEvvEEEEvNT_6ParamsE)
        /*0008*/ 	.word	0x000000a8


	//----- nvinfo : EIATTR_FRAME_SIZE
	.align		4
.L_12:
        /*000c*/ 	.byte	0x04, 0x11
        /*000e*/ 	.short	(.L_14 - .L_13)
	.align		4
.L_13:
        /*0010*/ 	.word	index@(_ZN7cutlass13device_kernelINS_4gemm6kernel13GemmUniversalIN4cute5tupleIJiiiiEEENS1_10collective13CollectiveMmaINS1_43MainloopSm90TmaGmmaWarpSpecializedSparseFP8ILi21ENS5_IJNS4_1CILi2EEENSA_ILi1EEESC_EEENS1_32KernelTmaWarpSpecializedPingpongEEENS5_IJNSA_ILi64EEENSA_ILi128EEESG_EEENS_12float_e4m3_tENS5_IJNS4_6LayoutINS5_IJiNS5_IJSB_iEEEiEEENS5_IJlNS5_IJSC_SB_EEElEEEEENSK_INS5_IJNS5_IJSG_iEEESQ_iEEENS5_IJNS5_IJSG_NSA_ILi4096EEEEEENS5_IJSC_lEEElEEEEEEEESJ_NS5_IJlSC_lEEENS4_8TiledMMAINS4_8MMA_AtomIJNS4_4SM904GMMA6SPARSE32GMMA_64x128x64_F32E4M3E4M3_SS_TNILNS12_7ScaleInE1ELS15_1ELNS12_9SparseSelE0EEEEEENSK_INS5_IJSC_SC_SC_EEENS5_IJNSA_ILi0EEES1A_S1A_EEEEENS5_IJNS4_10UnderscoreES1D_S1D_EEEEENS4_13SM90_TMA_LOADENS4_14ComposedLayoutINS4_7SwizzleILi1ELi4ELi3EEENS4_25smem_sparse_ptr_flag_bitsILi2ELi8EEENSK_INS5_IJNS5_IJSC_NSA_ILi8EEEEEENS5_IJSB_NSA_ILi32EEEEEEEEENS5_IJNS5_IJS1A_SG_EEESN_EEEEEEEvNS4_8identityENS4_23SM90_TMA_LOAD_MULTICASTENS1H_INS1I_ILi2ELi4ELi3EEENS4_18smem_ptr_flag_bitsILi8EEENSK_INS5_IJS1M_SG_EEENS5_IJSG_SC_EEEEEEEvS1V_EENS_8epilogue10collective6detail29Sm90TmaWarpSpecializedAdapterINS26_15DefaultEpilogueIfNS5_IJSC_llEEES2A_NS25_6thread17LinearCombinationIfLi1EffLNS2B_9ScaleType4KindE0ELNS_15FloatRoundStyleE2EfEENS1_15EpilogueDefaultEEEEEvvEEEEvNT_6ParamsE)
        /*0014*/ 	.word	0x00000000


	//----- nvinfo : EIATTR_MIN_STACK_SIZE
	.align		4
.L_14:
        /*0018*/ 	.byte	0x04, 0x12
        /*001a*/ 	.short	(.L_16 - .L_15)
	.align		4
.L_15:
        /*001c*/ 	.word	index@(_ZN7cutlass13device_kernelINS_4gemm6kernel13GemmUniversalIN4cute5tupleIJiiiiEEENS1_10collective13CollectiveMmaINS1_43MainloopSm90TmaGmmaWarpSpecializedSparseFP8ILi21ENS5_IJNS4_1CILi2EEENSA_ILi1EEESC_EEENS1_32KernelTmaWarpSpecializedPingpongEEENS5_IJNSA_ILi64EEENSA_ILi128EEESG_EEENS_12float_e4m3_tENS5_IJNS4_6LayoutINS5_IJiNS5_IJSB_iEEEiEEENS5_IJlNS5_IJSC_SB_EEElEEEEENSK_INS5_IJNS5_IJSG_iEEESQ_iEEENS5_IJNS5_IJSG_NSA_ILi4096EEEEEENS5_IJSC_lEEElEEEEEEEESJ_NS5_IJlSC_lEEENS4_8TiledMMAINS4_8MMA_AtomIJNS4_4SM904GMMA6SPARSE32GMMA_64x128x64_F32E4M3E4M3_SS_TNILNS12_7ScaleInE1ELS15_1ELNS12_9SparseSelE0EEEEEENSK_INS5_IJSC_SC_SC_EEENS5_IJNSA_ILi0EEES1A_S1A_EEEEENS5_IJNS4_10UnderscoreES1D_S1D_EEEEENS4_13SM90_TMA_LOADENS4_14ComposedLayoutINS4_7SwizzleILi1ELi4ELi3EEENS4_25smem_sparse_ptr_flag_bitsILi2ELi8EEENSK_INS5_IJNS5_IJSC_NSA_ILi8EEEEEENS5_IJSB_NSA_ILi32EEEEEEEEENS5_IJNS5_IJS1A_SG_EEESN_EEEEEEEvNS4_8identityENS4_23SM90_TMA_LOAD_MULTICASTENS1H_INS1I_ILi2ELi4ELi3EEENS4_18smem_ptr_flag_bitsILi8EEENSK_INS5_IJS1M_SG_EEENS5_IJSG_SC_EEEEEEEvS1V_EENS_8epilogue10collective6detail29Sm90TmaWarpSpecializedAdapterINS26_15DefaultEpilogueIfNS5_IJSC_llEEES2A_NS25_6thread17LinearCombinationIfLi1EffLNS2B_9ScaleType4KindE0ELNS_15FloatRoundStyleE2EfEENS1_15EpilogueDefaultEEEEEvvEEEEvNT_6ParamsE)
        /*0020*/ 	.word	0x00000000
.L_16:


//--------------------- .nv.compat                --------------------------
	.section	.nv.compat,"",@"SHT_CUDA_COMPAT_INFO"
	.align	4
        /*0000*/ 	.byte	0x02, 0x09, 0x01, 0x00, 0x02, 0x02, 0x04, 0x00, 0x02, 0x05, 0x05, 0x00, 0x03, 0x07, 0x01, 0x01
        /*0010*/ 	.byte	0x02, 0x03, 0x01, 0x00, 0x02, 0x06, 0x01, 0x00, 0x04, 0x0b, 0x08, 0x00, 0x00, 0x00, 0x00, 0x00
        /*0020*/ 	.byte	0x00, 0x00, 0x00, 0x00


//--------------------- .nv.info._ZN7cutlass13device_kernelINS_4gemm6kernel13GemmUniversalIN4cute5tupleIJiiiiEEENS1_10collective13CollectiveMmaINS1_43MainloopSm90TmaGmmaWarpSpecializedSparseFP8ILi21ENS5_IJNS4_1CILi2EEENSA_ILi1EEESC_EEENS1_32KernelTmaWarpSpecializedPingpongEEENS5_IJNSA_ILi64EEENSA_ILi128EEESG_EEENS_12float_e4m3_tENS5_IJNS4_6LayoutINS5_IJiNS5_IJSB_iEEEiEEENS5_IJlNS5_IJSC_SB_EEElEEEEENSK_INS5_IJNS5_IJSG_iEEESQ_iEEENS5_IJNS5_IJSG_NSA_ILi4096EEEEEENS5_IJSC_lEEElEEEEEEEESJ_NS5_IJlSC_lEEENS4_8TiledMMAINS4_8MMA_AtomIJNS4_4SM904GMMA6SPARSE32GMMA_64x128x64_F32E4M3E4M3_SS_TNILNS12_7ScaleInE1ELS15_1ELNS12_9SparseSelE0EEEEEENSK_INS5_IJSC_SC_SC_EEENS5_IJNSA_ILi0EEES1A_S1A_EEEEENS5_IJNS4_10UnderscoreES1D_S1D_EEEEENS4_13SM90_TMA_LOADENS4_14ComposedLayoutINS4_7SwizzleILi1ELi4ELi3EEENS4_25smem_sparse_ptr_flag_bitsILi2ELi8EEENSK_INS5_IJNS5_IJSC_NSA_ILi8EEEEEENS5_IJSB_NSA_ILi32EEEEEEEEENS5_IJNS5_IJS1A_SG_EEESN_EEEEEEEvNS4_8identityENS4_23SM90_TMA_LOAD_MULTICASTENS1H_INS1I_ILi2ELi4ELi3EEENS4_18smem_ptr_flag_bitsILi8EEENSK_INS5_IJS1M_SG_EEENS5_IJSG_SC_EEEEEEEvS1V_EENS_8epilogue10collective6detail29Sm90TmaWarpSpecializedAdapterINS26_15DefaultEpilogueIfNS5_IJSC_llEEES2A_NS25_6thread17LinearCombinationIfLi1EffLNS2B_9ScaleType4KindE0ELNS_15FloatRoundStyleE2EfEENS1_15EpilogueDefaultEEEEEvvEEEEvNT_6ParamsE --------------------------
	.section	.nv.info._ZN7cutlass13device_kernelINS_4gemm6kernel13GemmUniversalIN4cute5tupleIJiiiiEEENS1_10collective13CollectiveMmaINS1_43MainloopSm90TmaGmmaWarpSpecializedSparseFP8ILi21ENS5_IJNS4_1CILi2EEENSA_ILi1EEESC_EEENS1_32KernelTmaWarpSpecializedPingpongEEENS5_IJNSA_ILi64EEENSA_ILi128EEESG_EEENS_12float_e4m3_tENS5_IJNS4_6LayoutINS5_IJiNS5_IJSB_iEEEiEEENS5_IJlNS5_IJSC_SB_EEElEEEEENSK_INS5_IJNS5_IJSG_iEEESQ_iEEENS5_IJNS5_IJSG_NSA_ILi4096EEEEEENS5_IJSC_lEEElEEEEEEEESJ_NS5_IJlSC_lEEENS4_8TiledMMAINS4_8MMA_AtomIJNS4_4SM904GMMA6SPARSE32GMMA_64x128x64_F32E4M3E4M3_SS_TNILNS12_7ScaleInE1ELS15_1ELNS12_9SparseSelE0EEEEEENSK_INS5_IJSC_SC_SC_EEENS5_IJNSA_ILi0EEES1A_S1A_EEEEENS5_IJNS4_10UnderscoreES1D_S1D_EEEEENS4_13SM90_TMA_LOADENS4_14ComposedLayoutINS4_7SwizzleILi1ELi4ELi3EEENS4_25smem_sparse_ptr_flag_bitsILi2ELi8EEENSK_INS5_IJNS5_IJSC_NSA_ILi8EEEEEENS5_IJSB_NSA_ILi32EEEEEEEEENS5_IJNS5_IJS1A_SG_EEESN_EEEEEEEvNS4_8identityENS4_23SM90_TMA_LOAD_MULTICASTENS1H_INS1I_ILi2ELi4ELi3EEENS4_18smem_ptr_flag_bitsILi8EEENSK_INS5_IJS1M_SG_EEENS5_IJSG_SC_EEEEEEEvS1V_EENS_8epilogue10collective6detail29Sm90TmaWarpSpecializedAdapterINS26_15DefaultEpilogueIfNS5_IJSC_llEEES2A_NS25_6thread17LinearCombinationIfLi1EffLNS2B_9ScaleType4KindE0ELNS_15FloatRoundStyleE2EfEENS1_15EpilogueDefaultEEEEEvvEEEEvNT_6ParamsE,"",@"SHT_CUDA_INFO"
	.sectionflags	@""
	.align	4


	//----- nvinfo : EIATTR_CUDA_API_VERSION
	.align		4
        /*0000*/ 	.byte	0x04, 0x37
        /*0002*/ 	.short	(.L_18 - .L_17)
.L_17:
        /*0004*/ 	.word	0x00000082


	//----- nvinfo : EIATTR_KPARAM_INFO
	.align		4
.L_18:
        /*0008*/ 	.byte	0x04, 0x17
        /*000a*/ 	.short	(.L_20 - .L_19)
.L_19:
        /*000c*/ 	.word	0x00000000
        /*0010*/ 	.short	0x0000
        /*0012*/ 	.short	0x0070
        /*0014*/ 	.byte	0x00, 0xf0, 0x01, 0x14


	//----- nvinfo : EIATTR_SPARSE_MMA_MASK
	.align		4
.L_20:
        /*0018*/ 	.byte	0x03, 0x50
        /*001a*/ 	.short	0x0001


	//----- nvinfo : EIATTR_MAXREG_COUNT
	.align		4
        /*001c*/ 	.byte	0x03, 0x1b
        /*001e*/ 	.short	0x00a8


	//----- nvinfo : EIATTR_NUM_BARRIERS
	.align		4
        /*0020*/ 	.byte	0x02, 0x4c
        /*0022*/ 	.byte	0x01
	.zero		1


	//----- nvinfo : EIATTR_MERCURY_ISA_VERSION
	.align		4
        /*0024*/ 	.byte	0x03, 0x5f
        /*0026*/ 	.short	0x0101


	//----- nvinfo : EIATTR_INT_WARP_WIDE_INSTR_OFFSETS
	.align		4
        /*0028*/ 	.byte	0x04, 0x31
        /*002a*/ 	.short	(.L_22 - .L_21)


	//   ....[0]....
.L_21:
        /*002c*/ 	.word	0x00000710


	//   ....[1]....
        /*0030*/ 	.word	0x00000820


	//   ....[2]....
        /*0034*/ 	.word	0x00000840


	//   ....[3]....
        /*0038*/ 	.word	0x00000860


	//   ....[4]....
        /*003c*/ 	.word	0x000009c0


	//   ....[5]....
        /*0040*/ 	.word	0x000009d0


	//   ....[6]....
        /*0044*/ 	.word	0x000009e0


	//   ....[7]....
        /*0048*/ 	.word	0x00000a00


	//----- nvinfo : EIATTR_COOP_GROUP_MASK_REGIDS
	.align		4
.L_22:
        /*004c*/ 	.byte	0x04, 0x29
        /*004e*/ 	.short	(.L_24 - .L_23)


	//   ....[0]....
.L_23:
        /*0050*/ 	.word	0xffffffff


	//   ....[1]....
        /*0054*/ 	.word	0xffffffff


	//   ....[2]....
        /*0058*/ 	.word	0xffffffff


	//   ....[3]....
        /*005c*/ 	.word	0xffffffff


	//   ....[4]....
        /*0060*/ 	.word	0xffffffff


	//   ....[5]....
        /*0064*/ 	.word	0xffffffff


	//   ....[6]....
        /*0068*/ 	.word	0xffffffff


	//----- nvinfo : EIATTR_COOP_GROUP_INSTR_OFFSETS
	.align		4
.L_24:
        /*006c*/ 	.byte	0x04, 0x28
        /*006e*/ 	.short	(.L_26 - .L_25)


	//   ....[0]....
.L_25:
        /*0070*/ 	.word	0x00000060


	//   ....[1]....
        /*0074*/ 	.word	0x00000070


	//   ....[2]....
        /*0078*/ 	.word	0x00000160


	//   ....[3]....
        /*007c*/ 	.word	0x00000550


	//   ....[4]....
        /*0080*/ 	.word	0x00000590


	//   ....[5]....
        /*0084*/ 	.word	0x00000620


	//   ....[6]....
        /*0088*/ 	.word	0x00000b90


	//----- nvinfo : EIATTR_REG_RECONFIG
	.align		4
.L_26:
        /*008c*/ 	.byte	0x01, 0x54
	.zero		2


	//----- nvinfo : EIATTR_MBARRIER_INSTR_OFFSETS
	.align		4
        /*0090*/ 	.byte	0x04, 0x39
        /*0092*/ 	.short	(.L_28 - .L_27)


	//   ....[0]....
.L_27:
        /*0094*/ 	.word	0x00000280
        /*0098*/ 	.word	0x000000ff
        /*009c*/ 	.word	0x00000000
        /*00a0*/ 	.short	0x0100
        /*00a2*/ 	.byte	0x08
	.zero		1


	//   ....[1]....
        /*00a4*/ 	.word	0x00000290
        /*00a8*/ 	.word	0x000000ff
        /*00ac*/ 	.word	0x000000a8
        /*00b0*/ 	.short	0x0100
        /*00b2*/ 	.byte	0x08
	.zero		1


	//   ....[2]....
        /*00b4*/ 	.word	0x000002a0
        /*00b8*/ 	.word	0x000000ff
        /*00bc*/ 	.word	0x00000008
        /*00c0*/ 	.short	0x0100
        /*00c2*/ 	.byte	0x08
	.zero		1


	//   ....[3]....
        /*00c4*/ 	.word	0x000002b0
        /*00c8*/ 	.word	0x000000ff
        /*00cc*/ 	.word	0x000000b0
        /*00d0*/ 	.short	0x0100
        /*00d2*/ 	.byte	0x08
	.zero		1


	//   ....[4]....
        /*00d4*/ 	.word	0x000002c0
        /*00d8*/ 	.word	0x000000ff
        /*00dc*/ 	.word	0x00000010
        /*00e0*/ 	.short	0x0100
        /*00e2*/ 	.byte	0x08
	.zero		1


	//   ....[5]....
        /*00e4*/ 	.word	0x000002d0
        /*00e8*/ 	.word	0x000000ff
        /*00ec*/ 	.word	0x000000b8
        /*00f0*/ 	.short	0x0100
        /*00f2*/ 	.byte	0x08
	.zero		1


	//   ....[6]....
        /*00f4*/ 	.word	0x000002e0
        /*00f8*/ 	.word	0x000000ff
        /*00fc*/ 	.word	0x00000018
        /*0100*/ 	.short	0x0100
        /*0102*/ 	.byte	0x08
	.zero		1


	//   ....[7]....
        /*0104*/ 	.word	0x000002f0
        /*0108*/ 	.word	0x000000ff
        /*010c*/ 	.word	0x000000c0
        /*0110*/ 	.short	0x0100
        /*0112*/ 	.byte	0x08
	.zero		1


	//   ....[8]....
        /*0114*/ 	.word	0x00000300
        /*0118*/ 	.word	0x000000ff
        /*011c*/ 	.word	0x00000020
        /*0120*/ 	.short	0x0100
        /*0122*/ 	.byte	0x08
	.zero		1


	//   ....[9]....
        /*0124*/ 	.word	0x00000310
        /*0128*/ 	.word	0x000000ff
        /*012c*/ 	.word	0x000000c8
        /*0130*/ 	.short	0x0100
        /*0132*/ 	.byte	0x08
	.zero		1


	//   ....[10]....
        /*0134*/ 	.word	0x00000320
        /*0138*/ 	.word	0x000000ff
        /*013c*/ 	.word	0x00000028
        /*0140*/ 	.short	0x0100
        /*0142*/ 	.byte	0x08
	.zero		1


	//   ....[11]....
        /*0144*/ 	.word	0x00000330
        /*0148*/ 	.word	0x000000ff
        /*014c*/ 	.word	0x000000d0
        /*0150*/ 	.short	0x0100
        /*0152*/ 	.byte	0x08
	.zero		1


	//   ....[12]....
        /*0154*/ 	.word	0x00000340
        /*0158*/ 	.word	0x000000ff
        /*015c*/ 	.word	0x00000030
        /*0160*/ 	.short	0x0100
        /*0162*/ 	.byte	0x08
	.zero		1


	//   ....[13]....
        /*0164*/ 	.word	0x00000350
        /*0168*/ 	.word	0x000000ff
        /*016c*/ 	.word	0x000000d8
        /*0170*/ 	.short	0x0100
        /*0172*/ 	.byte	0x08
	.zero		1


	//   ....[14]....
        /*0174*/ 	.word	0x00000360
        /*0178*/ 	.word	0x000000ff
        /*017c*/ 	.word	0x00000038
        /*0180*/ 	.short	0x0100
        /*0182*/ 	.byte	0x08
	.zero		1


	//   ....[15]....
        /*0184*/ 	.word	0x00000370
        /*0188*/ 	.word	0x000000ff
        /*018c*/ 	.word	0x000000e0
        /*0190*/ 	.short	0x0100
        /*0192*/ 	.byte	0x08
	.zero		1


	//   ....[16]....
        /*0194*/ 	.word	0x00000380
        /*0198*/ 	.word	0x000000ff
        /*019c*/ 	.word	0x00000040
        /*01a0*/ 	.short	0x0100
        /*01a2*/ 	.byte	0x08
	.zero		1


	//   ....[17]....
        /*01a4*/ 	.word	0x00000390
        /*01a8*/ 	.word	0x000000ff
        /*01ac*/ 	.word	0x000000e8
        /*01b0*/ 	.short	0x0100
        /*01b2*/ 	.byte	0x08
	.zero		1


	//   ....[18]....
        /*01b4*/ 	.word	0x000003a0
        /*01b8*/ 	.word	0x000000ff
        /*01bc*/ 	.word	0x00000048
        /*01c0*/ 	.short	0x0100
        /*01c2*/ 	.byte	0x08
	.zero		1


	//   ....[19]....
        /*01c4*/ 	.word	0x000003b0
        /*01c8*/ 	.word	0x000000ff
        /*01cc*/ 	.word	0x000000f0
        /*01d0*/ 	.short	0x0100
        /*01d2*/ 	.byte	0x08
	.zero		1


	//   ....[20]....
        /*01d4*/ 	.word	0x000003c0
        /*01d8*/ 	.word	0x000000ff
        /*01dc*/ 	.word	0x00000050
        /*01e0*/ 	.short	0x0100
        /*01e2*/ 	.byte	0x08
	.zero		1


	//   ....[21]....
        /*01e4*/ 	.word	0x000003d0
        /*01e8*/ 	.word	0x000000ff
        /*01ec*/ 	.word	0x000000f8
        /*01f0*/ 	.short	0x0100
        /*01f2*/ 	.byte	0x08
	.zero		1


	//   ....[22]....
        /*01f4*/ 	.word	0x000003e0
        /*01f8*/ 	.word	0x000000ff
        /*01fc*/ 	.word	0x00000058
        /*0200*/ 	.short	0x0100
        /*0202*/ 	.byte	0x08
	.zero		1


	//   ....[23]....
        /*0204*/ 	.word	0x000003f0
        /*0208*/ 	.word	0x000000ff
        /*020c*/ 	.word	0x00000100
        /*0210*/ 	.short	0x0100
        /*0212*/ 	.byte	0x08
	.zero		1


	//   ....[24]....
        /*0214*/ 	.word	0x00000400
        /*0218*/ 	.word	0x000000ff
        /*021c*/ 	.word	0x00000060
        /*0220*/ 	.short	0x0100
        /*0222*/ 	.byte	0x08
	.zero		1


	//   ....[25]....
        /*0224*/ 	.word	0x00000410
        /*0228*/ 	.word	0x000000ff
        /*022c*/ 	.word	0x00000108
        /*0230*/ 	.short	0x0100
        /*0232*/ 	.byte	0x08
	.zero		1


	//   ....[26]....
        /*0234*/ 	.word	0x00000420
        /*0238*/ 	.word	0x000000ff
        /*023c*/ 	.word	0x00000068
        /*0240*/ 	.short	0x0100
        /*0242*/ 	.byte	0x08
	.zero		1


	//   ....[27]....
        /*0244*/ 	.word	0x00000430
        /*0248*/ 	.word	0x000000ff
        /*024c*/ 	.word	0x00000110
        /*0250*/ 	.short	0x0100
        /*0252*/ 	.byte	0x08
	.zero		1


	//   ....[28]....
        /*0254*/ 	.word	0x00000440
        /*0258*/ 	.word	0x000000ff
        /*025c*/ 	.word	0x00000070
        /*0260*/ 	.short	0x0100
        /*0262*/ 	.byte	0x08
	.zero		1


	//   ....[29]....
        /*0264*/ 	.word	0x00000450
        /*0268*/ 	.word	0x000000ff
        /*026c*/ 	.word	0x00000118
        /*0270*/ 	.short	0x0100
        /*0272*/ 	.byte	0x08
	.zero		1


	//   ....[30]....
        /*0274*/ 	.word	0x00000460
        /*0278*/ 	.word	0x000000ff
        /*027c*/ 	.word	0x00000078
        /*0280*/ 	.short	0x0100
        /*0282*/ 	.byte	0x08
	.zero		1


	//   ....[31]....
        /*0284*/ 	.word	0x00000470
        /*0288*/ 	.word	0x000000ff
        /*028c*/ 	.word	0x00000120
        /*0290*/ 	.short	0x0100
        /*0292*/ 	.byte	0x08
	.zero		1


	//   ....[32]....
        /*0294*/ 	.word	0x00000480
        /*0298*/ 	.word	0x000000ff
        /*029c*/ 	.word	0x00000080
        /*02a0*/ 	.short	0x0100
        /*02a2*/ 	.byte	0x08
	.zero		1


	//   ....[33]....
        /*02a4*/ 	.word	0x00000490
        /*02a8*/ 	.word	0x000000ff
        /*02ac*/ 	.word	0x00000128
        /*02b0*/ 	.short	0x0100
        /*02b2*/ 	.byte	0x08
	.zero		1


	//   ....[34]....
        /*02b4*/ 	.word	0x000004a0
        /*02b8*/ 	.word	0x000000ff
        /*02bc*/ 	.word	0x00000088
        /*02c0*/ 	.short	0x0100
        /*02c2*/ 	.byte	0x08
	.zero		1


	//   ....[35]....
        /*02c4*/ 	.word	0x000004b0
        /*02c8*/ 	.word	0x000000ff
        /*02cc*/ 	.word	0x00000130
        /*02d0*/ 	.short	0x0100
        /*02d2*/ 	.byte	0x08
	.zero		1


	//   ....[36]....
        /*02d4*/ 	.word	0x000004c0
        /*02d8*/ 	.word	0x000000ff
        /*02dc*/ 	.word	0x00000090
        /*02e0*/ 	.short	0x0100
        /*02e2*/ 	.byte	0x08
	.zero		1


	//   ....[37]....
        /*02e4*/ 	.word	0x000004d0
        /*02e8*/ 	.word	0x000000ff
        /*02ec*/ 	.word	0x00000138
        /*02f0*/ 	.short	0x0100
        /*02f2*/ 	.byte	0x08
	.zero		1


	//   ....[38]....
        /*02f4*/ 	.word	0x000004e0
        /*02f8*/ 	.word	0x000000ff
        /*02fc*/ 	.word	0x00000098
        /*0300*/ 	.short	0x0100
        /*0302*/ 	.byte	0x08
	.zero		1


	//   ....[39]....
        /*0304*/ 	.word	0x000004f0
        /*0308*/ 	.word	0x000000ff
        /*030c*/ 	.word	0x00000140
        /*0310*/ 	.short	0x0100
        /*0312*/ 	.byte	0x08
	.zero		1


	//   ....[40]....
        /*0314*/ 	.word	0x00000500
        /*0318*/ 	.word	0x000000ff
        /*031c*/ 	.word	0x000000a0
        /*0320*/ 	.short	0x0100
        /*0322*/ 	.byte	0x08
	.zero		1


	//   ....[41]....
        /*0324*/ 	.word	0x00000510
        /*0328*/ 	.word	0x000000ff
        /*032c*/ 	.word	0x00000148
        /*0330*/ 	.short	0x0100
        /*0332*/ 	.byte	0x08
	.zero		1


	//   ....[42]....
        /*0334*/ 	.word	0x00000a50
        /*0338*/ 	.word	0x000000ff
        /*033c*/ 	.word	0x00000180
        /*0340*/ 	.short	0x0100
        /*0342*/ 	.byte	0x08
	.zero		1


	//   ....[43]....
        /*0344*/ 	.word	0x00000af0
        /*0348*/ 	.word	0x000000ff
        /*034c*/ 	.word	0x00000188
        /*0350*/ 	.short	0x0100
        /*0352*/ 	.byte	0x08
	.zero		1


	//   ....[44]....
        /*0354*/ 	.word	0x00000b10
        /*0358*/ 	.word	0x000000ff
        /*035c*/ 	.word	0x00000160
        /*0360*/ 	.short	0x0100
        /*0362*/ 	.byte	0x09
	.zero		1


	//   ....[45]....
        /*0364*/ 	.word	0x00000b20
        /*0368*/ 	.word	0x000000ff
        /*036c*/ 	.word	0x00000168
        /*0370*/ 	.short	0x0100
        /*0372*/ 	.byte	0x09
	.zero		1


	//   ....[46]....
        /*0374*/ 	.word	0x00000b30
        /*0378*/ 	.word	0x000000ff
        /*037c*/ 	.word	0x00000170
        /*0380*/ 	.short	0x0100
        /*0382*/ 	.byte	0x09
	.zero		1


	//   ....[47]....
        /*0384*/ 	.word	0x00000b40
        /*0388*/ 	.word	0x000000ff
        /*038c*/ 	.word	0x00000178
        /*0390*/ 	.short	0x0100
        /*0392*/ 	.byte	0x09
	.zero		1


	//   ....[48]....
        /*0394*/ 	.word	0x00001980
        /*0398*/ 	.word	0x000000ff
        /*039c*/ 	.word	0xfffffff8
        /*03a0*/ 	.short	0x010a
        /*03a2*/ 	.byte	0x0d
	.zero		1


	//   ....[49]....
        /*03a4*/ 	.word	0x00002090
        /*03a8*/ 	.word	0x000000ff
        /*03ac*/ 	.word	0x00000000
        /*03b0*/ 	.short	0x010a
        /*03b2*/ 	.byte	0x08
	.zero		1


	//   ....[50]....
        /*03b4*/ 	.word	0x000020d0
        /*03b8*/ 	.word	0x000000ff
        /*03bc*/ 	.word	0x00000000
        /*03c0*/ 	.short	0x010a
        /*03c2*/ 	.byte	0x08
	.zero		1


	//   ....[51]....
        /*03c4*/ 	.word	0x00002720
        /*03c8*/ 	.word	0x000000d4
        /*03cc*/ 	.word	0x00000000
        /*03d0*/ 	.short	0x0101
        /*03d2*/ 	.byte	0x3f
	.zero		1


	//   ....[52]....
        /*03d4*/ 	.word	0x00002ca0
        /*03d8*/ 	.word	0x0000005f
        /*03dc*/ 	.word	0x00000000
        /*03e0*/ 	.short	0x0101
        /*03e2*/ 	.byte	0x14
	.zero		1


	//   ....[53]....
        /*03e4*/ 	.word	0x00002d00
        /*03e8*/ 	.word	0x000000ff
        /*03ec*/ 	.word	0x00000008
        /*03f0*/ 	.short	0x010a
        /*03f2*/ 	.byte	0x0d
	.zero		1


	//   ....[54]....
        /*03f4*/ 	.word	0x00007960
        /*03f8*/ 	.word	0x00000004
        /*03fc*/ 	.word	0x00000000
        /*0400*/ 	.short	0x0101
        /*0402*/ 	.byte	0x14
	.zero		1


	//   ....[55]....
        /*0404*/ 	.word	0x000082a0
        /*0408*/ 	.word	0x00000014
        /*040c*/ 	.word	0x000000a8
        /*0410*/ 	.short	0x010a
        /*0412*/ 	.byte	0x3f
	.zero		1


	//   ....[56]....
        /*0414*/ 	.word	0x00008770
        /*0418*/ 	.word	0x0000000a
        /*041c*/ 	.word	0x00000188
        /*0420*/ 	.short	0x0101
        /*0422*/ 	.byte	0x3f
	.zero		1


	//   ....[57]....
        /*0424*/ 	.word	0x00008e90
        /*0428*/ 	.word	0x00000005
        /*042c*/ 	.word	0x00000000
        /*0430*/ 	.short	0x010a
        /*0432*/ 	.byte	0x3f
	.zero		1


	//   ....[58]....
        /*0434*/ 	.word	0x00008f10
        /*0438*/ 	.word	0x00000007
        /*043c*/ 	.word	0x00000000
        /*0440*/ 	.short	0x010a
        /*0442*/ 	.byte	0x3f
	.zero		1


	//   ....[59]....
        /*0444*/ 	.word	0x00008fa0
        /*0448*/ 	.word	0x00000006
        /*044c*/ 	.word	0x00000000
        /*0450*/ 	.short	0x010a
        /*0452*/ 	.byte	0x3f
	.zero		1


	//   ....[60]....
        /*0454*/ 	.word	0x00009030
        /*0458*/ 	.word	0x00000009
        /*045c*/ 	.word	0x00000000
        /*0460*/ 	.short	0x010a
        /*0462*/ 	.byte	0x3f
	.zero		1


	//   ....[61]....
        /*0464*/ 	.word	0x000090c0
        /*0468*/ 	.word	0x00000006
        /*046c*/ 	.word	0x00000000
        /*0470*/ 	.short	0x010a
        /*0472*/ 	.byte	0x3f
	.zero		1


	//   ....[62]....
        /*0474*/ 	.word	0x00009150
        /*0478*/ 	.word	0x00000009
        /*047c*/ 	.word	0x00000000
        /*0480*/ 	.short	0x010a
        /*0482*/ 	.byte	0x3f
	.zero		1


	//   ....[63]....
        /*0484*/ 	.word	0x000091e0
        /*0488*/ 	.word	0x00000006
        /*048c*/ 	.word	0x00000000
        /*0490*/ 	.short	0x010a
        /*0492*/ 	.byte	0x3f
	.zero		1


	//   ....[64]....
        /*0494*/ 	.word	0x00009270
        /*0498*/ 	.word	0x00000009
        /*049c*/ 	.word	0x00000000
        /*04a0*/ 	.short	0x010a
        /*04a2*/ 	.byte	0x3f
	.zero		1


	//   ....[65]....
        /*04a4*/ 	.word	0x00009300
        /*04a8*/ 	.word	0x00000006
        /*04ac*/ 	.word	0x00000000
        /*04b0*/ 	.short	0x010a
        /*04b2*/ 	.byte	0x3f
	.zero		1


	//   ....[66]....
        /*04b4*/ 	.word	0x00009390
        /*04b8*/ 	.word	0x00000009
        /*04bc*/ 	.word	0x00000000
        /*04c0*/ 	.short	0x010a
        /*04c2*/ 	.byte	0x3f
	.zero		1


	//   ....[67]....
        /*04c4*/ 	.word	0x00009420
        /*04c8*/ 	.word	0x00000006
        /*04cc*/ 	.word	0x00000000
        /*04d0*/ 	.short	0x010a
        /*04d2*/ 	.byte	0x3f
	.zero		1


	//   ....[68]....
        /*04d4*/ 	.word	0x000094b0
        /*04d8*/ 	.word	0x00000009
        /*04dc*/ 	.word	0x00000000
        /*04e0*/ 	.short	0x010a
        /*04e2*/ 	.byte	0x3f
	.zero		1


	//   ....[69]....
        /*04e4*/ 	.word	0x00009540
        /*04e8*/ 	.word	0x00000006
        /*04ec*/ 	.word	0x00000000
        /*04f0*/ 	.short	0x010a
        /*04f2*/ 	.byte	0x3f
	.zero		1


	//   ....[70]....
        /*04f4*/ 	.word	0x000095d0
        /*04f8*/ 	.word	0x00000009
        /*04fc*/ 	.word	0x00000000
        /*0500*/ 	.short	0x010a
        /*0502*/ 	.byte	0x3f
	.zero		1


	//   ....[71]....
        /*0504*/ 	.word	0x00009660
        /*0508*/ 	.word	0x00000006
        /*050c*/ 	.word	0x00000000
        /*0510*/ 	.short	0x010a
        /*0512*/ 	.byte	0x3f
	.zero		1


	//   ....[72]....
        /*0514*/ 	.word	0x000096f0
        /*0518*/ 	.word	0x00000009
        /*051c*/ 	.word	0x00000000
        /*0520*/ 	.short	0x010a
        /*0522*/ 	.byte	0x3f
	.zero		1


	//   ....[73]....
        /*0524*/ 	.word	0x00009780
        /*0528*/ 	.word	0x00000006
        /*052c*/ 	.word	0x00000000
        /*0530*/ 	.short	0x010a
        /*0532*/ 	.byte	0x3f
	.zero		1


	//   ....[74]....
        /*0534*/ 	.word	0x00009810
        /*0538*/ 	.word	0x00000009
        /*053c*/ 	.word	0x00000000
        /*0540*/ 	.short	0x010a
        /*0542*/ 	.byte	0x3f
	.zero		1


	//   ....[75]....
        /*0544*/ 	.word	0x000098a0
        /*0548*/ 	.word	0x00000008
        /*054c*/ 	.word	0x00000000
        /*0550*/ 	.short	0x010a
        /*0552*/ 	.byte	0x3f
	.zero		1


	//   ....[76]....
        /*0554*/ 	.word	0x00009930
        /*0558*/ 	.word	0x0000000b
        /*055c*/ 	.word	0x00000000
        /*0560*/ 	.short	0x010a
        /*0562*/ 	.byte	0x3f
	.zero		1


	//   ....[77]....
        /*0564*/ 	.word	0x000099c0
        /*0568*/ 	.word	0x00000003
        /*056c*/ 	.word	0x00000000
        /*0570*/ 	.short	0x010a
        /*0572*/ 	.byte	0x3f
	.zero		1


	//   ....[78]....
        /*0574*/ 	.word	0x00009a30
        /*0578*/ 	.word	0x00000018
        /*057c*/ 	.word	0xfffffff8
        /*0580*/ 	.short	0x010a
        /*0582*/ 	.byte	0x3f
	.zero		1


	//   ....[79]....
        /*0584*/ 	.word	0x00009a90
        /*0588*/ 	.word	0x000000d4
        /*058c*/ 	.word	0x00000000
        /*0590*/ 	.short	0x010a
        /*0592*/ 	.byte	0x3f
	.zero		1


	//   ....[80]....
        /*0594*/ 	.word	0x00009af0
        /*0598*/ 	.word	0x00000018
        /*059c*/ 	.word	0x00000008
        /*05a0*/ 	.short	0x010a
        /*05a2*/ 	.byte	0x3f
	.zero		1


	//   ....[81]....
        /*05a4*/ 	.word	0x00009bc0
        /*05a8*/ 	.word	0x00000014
        /*05ac*/ 	.word	0x000000a8
        /*05b0*/ 	.short	0x010a
        /*05b2*/ 	.byte	0x3f
	.zero		1


	//   ....[82]....
        /*05b4*/ 	.word	0x00009ca0
        /*05b8*/ 	.word	0x00000005
        /*05bc*/ 	.word	0x00000000
        /*05c0*/ 	.short	0x010a
        /*05c2*/ 	.byte	0x3f
	.zero		1


	//   ....[83]....
        /*05c4*/ 	.word	0x00009cf0
        /*05c8*/ 	.word	0x00000007
        /*05cc*/ 	.word	0x00000000
        /*05d0*/ 	.short	0x010a
        /*05d2*/ 	.byte	0x3f
	.zero		1


	//   ....[84]....
        /*05d4*/ 	.word	0x00009d40
        /*05d8*/ 	.word	0x00000006
        /*05dc*/ 	.word	0x00000000
        /*05e0*/ 	.short	0x010a
        /*05e2*/ 	.byte	0x3f
	.zero		1


	//   ....[85]....
        /*05e4*/ 	.word	0x00009d90
        /*05e8*/ 	.word	0x00000009
        /*05ec*/ 	.word	0x00000000
        /*05f0*/ 	.short	0x010a
        /*05f2*/ 	.byte	0x3f
	.zero		1


	//   ....[86]....
        /*05f4*/ 	.word	0x00009de0
        /*05f8*/ 	.word	0x00000006
        /*05fc*/ 	.word	0x00000000
        /*0600*/ 	.short	0x010a
        /*0602*/ 	.byte	0x3f
	.zero		1


	//   ....[87]....
        /*0604*/ 	.word	0x00009e30
        /*0608*/ 	.word	0x00000009
        /*060c*/ 	.word	0x00000000
        /*0610*/ 	.short	0x010a
        /*0612*/ 	.byte	0x3f
	.zero		1


	//   ....[88]....
        /*0614*/ 	.word	0x00009e80
        /*0618*/ 	.word	0x00000006
        /*061c*/ 	.word	0x00000000
        /*0620*/ 	.short	0x010a
        /*0622*/ 	.byte	0x3f
	.zero		1


	//   ....[89]....
        /*0624*/ 	.word	0x00009ed0
        /*0628*/ 	.word	0x00000009
        /*062c*/ 	.word	0x00000000
        /*0630*/ 	.short	0x010a
        /*0632*/ 	.byte	0x3f
	.zero		1


	//   ....[90]....
        /*0634*/ 	.word	0x00009f20
        /*0638*/ 	.word	0x00000006
        /*063c*/ 	.word	0x00000000
        /*0640*/ 	.short	0x010a
        /*0642*/ 	.byte	0x3f
	.zero		1


	//   ....[91]....
        /*0644*/ 	.word	0x00009f70
        /*0648*/ 	.word	0x00000009
        /*064c*/ 	.word	0x00000000
        /*0650*/ 	.short	0x010a
        /*0652*/ 	.byte	0x3f
	.zero		1


	//   ....[92]....
        /*0654*/ 	.word	0x00009fc0
        /*0658*/ 	.word	0x00000006
        /*065c*/ 	.word	0x00000000
        /*0660*/ 	.short	0x010a
        /*0662*/ 	.byte	0x3f
	.zero		1


	//   ....[93]....
        /*0664*/ 	.word	0x0000a010
        /*0668*/ 	.word	0x00000009
        /*066c*/ 	.word	0x00000000
        /*0670*/ 	.short	0x010a
        /*0672*/ 	.byte	0x3f
	.zero		1


	//   ....[94]....
        /*0674*/ 	.word	0x0000a060
        /*0678*/ 	.word	0x00000006
        /*067c*/ 	.word	0x00000000
        /*0680*/ 	.short	0x010a
        /*0682*/ 	.byte	0x3f
	.zero		1


	//   ....[95]....
        /*0684*/ 	.word	0x0000a0b0
        /*0688*/ 	.word	0x00000009
        /*068c*/ 	.word	0x00000000
        /*0690*/ 	.short	0x010a
        /*0692*/ 	.byte	0x3f
	.zero		1


	//   ....[96]....
        /*0694*/ 	.word	0x0000a100
        /*0698*/ 	.word	0x00000006
        /*069c*/ 	.word	0x00000000
        /*06a0*/ 	.short	0x010a
        /*06a2*/ 	.byte	0x3f
	.zero		1


	//   ....[97]....
        /*06a4*/ 	.word	0x0000a150
        /*06a8*/ 	.word	0x00000009
        /*06ac*/ 	.word	0x00000000
        /*06b0*/ 	.short	0x010a
        /*06b2*/ 	.byte	0x3f
	.zero		1


	//   ....[98]....
        /*06b4*/ 	.word	0x0000a1a0
        /*06b8*/ 	.word	0x00000006
        /*06bc*/ 	.word	0x00000000
        /*06c0*/ 	.short	0x010a
        /*06c2*/ 	.byte	0x3f
	.zero		1


	//   ....[99]....
        /*06c4*/ 	.word	0x0000a1f0
        /*06c8*/ 	.word	0x00000009
        /*06cc*/ 	.word	0x00000000
        /*06d0*/ 	.short	0x010a
        /*06d2*/ 	.byte	0x3f
	.zero		1


	//   ....[100]....
        /*06d4*/ 	.word	0x0000a240
        /*06d8*/ 	.word	0x00000008
        /*06dc*/ 	.word	0x00000000
        /*06e0*/ 	.short	0x010a
        /*06e2*/ 	.byte	0x3f
	.zero		1


	//   ....[101]....
        /*06e4*/ 	.word	0x0000a290
        /*06e8*/ 	.word	0x0000000b
        /*06ec*/ 	.word	0x00000000
        /*06f0*/ 	.short	0x010a
        /*06f2*/ 	.byte	0x3f
	.zero		1


	//----- nvinfo : EIATTR_NUM_MBARRIERS
	.align		4
.L_28:
        /*06f4*/ 	.byte	0x03, 0x38
        /*06f6*/ 	.short	0x0030


	//----- nvinfo : EIATTR_EXIT_INSTR_OFFSETS
	.align		4
        /*06f8*/ 	.byte	0x04, 0x1c
        /*06fa*/ 	.short	(.L_30 - .L_29)


	//   ....[0]....
.L_29:
        /*06fc*/ 	.word	0x00001600


	//   ....[1]....
        /*0700*/ 	.word	0x00001660


	//   ....[2]....
        /*0704*/ 	.word	0x00007f70


	//   ....[3]....
        /*0708*/ 	.word	0x00007fa0


	//   ....[4]....
        /*070c*/ 	.word	0x00009a10


	//----- nvinfo : EIATTR_MAX_THREADS
	.align		4
.L_30:
        /*0710*/ 	.byte	0x04, 0x05
        /*0712*/ 	.short	(.L_32 - .L_31)
.L_31:
        /*0714*/ 	.word	0x00000180
        /*0718*/ 	.word	0x00000001
        /*071c*/ 	.word	0x00000001


	//----- nvinfo : EIATTR_CRS_STACK_SIZE
	.align		4
.L_32:
        /*0720*/ 	.byte	0x04, 0x1e
        /*0722*/ 	.short	(.L_34 - .L_33)
.L_33:
        /*0724*/ 	.word	0x00000000


	//----- nvinfo : EIATTR_CBANK_PARAM_SIZE
	.align		4
.L_34:
        /*0728*/ 	.byte	0x03, 0x19
        /*072a*/ 	.short	0x0570


	//----- nvinfo : EIATTR_PARAM_CBANK
	.align		4
        /*072c*/ 	.byte	0x04, 0x0a
        /*072e*/ 	.short	(.L_36 - .L_35)
	.align		4
.L_35:
        /*0730*/ 	.word	index@(.nv.constant0._ZN7cutlass13device_kernelINS_4gemm6kernel13GemmUniversalIN4cute5tupleIJiiiiEEENS1_10collective13CollectiveMmaINS1_43MainloopSm90TmaGmmaWarpSpecializedSparseFP8ILi21ENS5_IJNS4_1CILi2EEENSA_ILi1EEESC_EEENS1_32KernelTmaWarpSpecializedPingpongEEENS5_IJNSA_ILi64EEENSA_ILi128EEESG_EEENS_12float_e4m3_tENS5_IJNS4_6LayoutINS5_IJiNS5_IJSB_iEEEiEEENS5_IJlNS5_IJSC_SB_EEElEEEEENSK_INS5_IJNS5_IJSG_iEEESQ_iEEENS5_IJNS5_IJSG_NSA_ILi4096EEEEEENS5_IJSC_lEEElEEEEEEEESJ_NS5_IJlSC_lEEENS4_8TiledMMAINS4_8MMA_AtomIJNS4_4SM904GMMA6SPARSE32GMMA_64x128x64_F32E4M3E4M3_SS_TNILNS12_7ScaleInE1ELS15_1ELNS12_9SparseSelE0EEEEEENSK_INS5_IJSC_SC_SC_EEENS5_IJNSA_ILi0EEES1A_S1A_EEEEENS5_IJNS4_10UnderscoreES1D_S1D_EEEEENS4_13SM90_TMA_LOADENS4_14ComposedLayoutINS4_7SwizzleILi1ELi4ELi3EEENS4_25smem_sparse_ptr_flag_bitsILi2ELi8EEENSK_INS5_IJNS5_IJSC_NSA_ILi8EEEEEENS5_IJSB_NSA_ILi32EEEEEEEEENS5_IJNS5_IJS1A_SG_EEESN_EEEEEEEvNS4_8identityENS4_23SM90_TMA_LOAD_MULTICASTENS1H_INS1I_ILi2ELi4ELi3EEENS4_18smem_ptr_flag_bitsILi8EEENSK_INS5_IJS1M_SG_EEENS5_IJSG_SC_EEEEEEEvS1V_EENS_8epilogue10collective6detail29Sm90TmaWarpSpecializedAdapterINS26_15DefaultEpilogueIfNS5_IJSC_llEEES2A_NS25_6thread17LinearCombinationIfLi1EffLNS2B_9ScaleType4KindE0ELNS_15FloatRoundStyleE2EfEENS1_15EpilogueDefaultEEEEEvvEEEEvNT_6ParamsE)
        /*0734*/ 	.short	0x0210
        /*0736*/ 	.short	0x0570


	//----- nvinfo : EIATTR_SW_WAR
	.align		4
.L_36:
        /*0738*/ 	.byte	0x04, 0x36
        /*073a*/ 	.short	(.L_38 - .L_37)
.L_37:
        /*073c*/ 	.word	0x00000008
.L_38:


//--------------------- .nv.callgraph             --------------------------
	.section	.nv.callgraph,"",@"SHT_CUDA_CALLGRAPH"
	.align	4
	.sectionentsize	8
	.align		4
        /*0000*/ 	.word	0x00000000
	.align		4
        /*0004*/ 	.word	0xffffffff
	.align		4
        /*0008*/ 	.word	0x00000000
	.align		4
        /*000c*/ 	.word	0xfffffffe
	.align		4
        /*0010*/ 	.word	0x00000000
	.align		4
        /*0014*/ 	.word	0xfffffffd
	.align		4
        /*0018*/ 	.word	0x00000000
	.align		4
        /*001c*/ 	.word	0xfffffffc


//--------------------- .nv.constant4             --------------------------
	.section	.nv.constant4,"a",@progbits
	.align	8
	.align		8
.nv.constant4:
        /*0000*/ 	.dword	_ZN39_INTERNAL_f06b381d_4_k_cu_ac518eb5_27924cuda3std3__45__cpo5beginE
	.align		8
        /*0008*/ 	.dword	_ZN39_INTERNAL_f06b381d_4_k_cu_ac518eb5_27924cuda3std3__45__cpo3endE
	.align		8
        /*0010*/ 	.dword	_ZN39_INTERNAL_f06b381d_4_k_cu_ac518eb5_27924cuda3std3__45__cpo6cbeginE
	.align		8
        /*0018*/ 	.dword	_ZN39_INTERNAL_f06b381d_4_k_cu_ac518eb5_27924cuda3std3__45__cpo4cendE
	.align		8
        /*0020*/ 	.dword	_ZN39_INTERNAL_f06b381d_4_k_cu_ac518eb5_27924cuda3std3__441_GLOBAL__N__f06b381d_4_k_cu_ac518eb5_27926ignoreE
	.align		8
        /*0028*/ 	.dword	_ZN39_INTERNAL_f06b381d_4_k_cu_ac518eb5_27924cuda3std3__419piecewise_constructE
	.align		8
        /*0030*/ 	.dword	_ZN39_INTERNAL_f06b381d_4_k_cu_ac518eb5_27924cuda3std3__48in_placeE
	.align		8
        /*0038*/ 	.dword	_ZN39_INTERNAL_f06b381d_4_k_cu_ac518eb5_27924cuda3std6ranges3__45__cpo4swapE
	.align		8
        /*0040*/ 	.dword	_ZN39_INTERNAL_f06b381d_4_k_cu_ac518eb5_27924cuda3std6ranges3__45__cpo9iter_moveE
	.align		8
        /*0048*/ 	.dword	_ZN39_INTERNAL_f06b381d_4_k_cu_ac518eb5_27924cute7productE
	.align		8
        /*0050*/ 	.dword	_ZN39_INTERNAL_f06b381d_4_k_cu_ac518eb5_27924cute1_E


//--------------------- .text._ZN7cutlass13device_kernelINS_4gemm6kernel13GemmUniversalIN4cute5tupleIJiiiiEEENS1_10collective13CollectiveMmaINS1_43MainloopSm90TmaGmmaWarpSpecializedSparseFP8ILi21ENS5_IJNS4_1CILi2EEENSA_ILi1EEESC_EEENS1_32KernelTmaWarpSpecializedPingpongEEENS5_IJNSA_ILi64EEENSA_ILi128EEESG_EEENS_12float_e4m3_tENS5_IJNS4_6LayoutINS5_IJiNS5_IJSB_iEEEiEEENS5_IJlNS5_IJSC_SB_EEElEEEEENSK_INS5_IJNS5_IJSG_iEEESQ_iEEENS5_IJNS5_IJSG_NSA_ILi4096EEEEEENS5_IJSC_lEEElEEEEEEEESJ_NS5_IJlSC_lEEENS4_8TiledMMAINS4_8MMA_AtomIJNS4_4SM904GMMA6SPARSE32GMMA_64x128x64_F32E4M3E4M3_SS_TNILNS12_7ScaleInE1ELS15_1ELNS12_9SparseSelE0EEEEEENSK_INS5_IJSC_SC_SC_EEENS5_IJNSA_ILi0EEES1A_S1A_EEEEENS5_IJNS4_10UnderscoreES1D_S1D_EEEEENS4_13SM90_TMA_LOADENS4_14ComposedLayoutINS4_7SwizzleILi1ELi4ELi3EEENS4_25smem_sparse_ptr_flag_bitsILi2ELi8EEENSK_INS5_IJNS5_IJSC_NSA_ILi8EEEEEENS5_IJSB_NSA_ILi32EEEEEEEEENS5_IJNS5_IJS1A_SG_EEESN_EEEEEEEvNS4_8identityENS4_23SM90_TMA_LOAD_MULTICASTENS1H_INS1I_ILi2ELi4ELi3EEENS4_18smem_ptr_flag_bitsILi8EEENSK_INS5_IJS1M_SG_EEENS5_IJSG_SC_EEEEEEEvS1V_EENS_8epilogue10collective6detail29Sm90TmaWarpSpecializedAdapterINS26_15DefaultEpilogueIfNS5_IJSC_llEEES2A_NS25_6thread17LinearCombinationIfLi1EffLNS2B_9ScaleType4KindE0ELNS_15FloatRoundStyleE2EfEENS1_15EpilogueDefaultEEEEEvvEEEEvNT_6ParamsE --------------------------
	.section	.text._ZN7cutlass13device_kernelINS_4gemm6kernel13GemmUniversalIN4cute5tupleIJiiiiEEENS1_10collective13CollectiveMmaINS1_43MainloopSm90TmaGmmaWarpSpecializedSparseFP8ILi21ENS5_IJNS4_1CILi2EEENSA_ILi1EEESC_EEENS1_32KernelTmaWarpSpecializedPingpongEEENS5_IJNSA_ILi64EEENSA_ILi128EEESG_EEENS_12float_e4m3_tENS5_IJNS4_6LayoutINS5_IJiNS5_IJSB_iEEEiEEENS5_IJlNS5_IJSC_SB_EEElEEEEENSK_INS5_IJNS5_IJSG_iEEESQ_iEEENS5_IJNS5_IJSG_NSA_ILi4096EEEEEENS5_IJSC_lEEElEEEEEEEESJ_NS5_IJlSC_lEEENS4_8TiledMMAINS4_8MMA_AtomIJNS4_4SM904GMMA6SPARSE32GMMA_64x128x64_F32E4M3E4M3_SS_TNILNS12_7ScaleInE1ELS15_1ELNS12_9SparseSelE0EEEEEENSK_INS5_IJSC_SC_SC_EEENS5_IJNSA_ILi0EEES1A_S1A_EEEEENS5_IJNS4_10UnderscoreES1D_S1D_EEEEENS4_13SM90_TMA_LOADENS4_14ComposedLayoutINS4_7SwizzleILi1ELi4ELi3EEENS4_25smem_sparse_ptr_flag_bitsILi2ELi8EEENSK_INS5_IJNS5_IJSC_NSA_ILi8EEEEEENS5_IJSB_NSA_ILi32EEEEEEEEENS5_IJNS5_IJS1A_SG_EEESN_EEEEEEEvNS4_8identityENS4_23SM90_TMA_LOAD_MULTICASTENS1H_INS1I_ILi2ELi4ELi3EEENS4_18smem_ptr_flag_bitsILi8EEENSK_INS5_IJS1M_SG_EEENS5_IJSG_SC_EEEEEEEvS1V_EENS_8epilogue10collective6detail29Sm90TmaWarpSpecializedAdapterINS26_15DefaultEpilogueIfNS5_IJSC_llEEES2A_NS25_6thread17LinearCombinationIfLi1EffLNS2B_9ScaleType4KindE0ELNS_15FloatRoundStyleE2EfEENS1_15EpilogueDefaultEEEEEvvEEEEvNT_6ParamsE,"ax",@progbits
	.align	128
.text._ZN7cutlass13device_kernelINS_4gemm6kernel13GemmUniversalIN4cute5tupleIJiiiiEEENS1_10collective13CollectiveMmaINS1_43MainloopSm90TmaGmmaWarpSpecializedSparseFP8ILi21ENS5_IJNS4_1CILi2EEENSA_ILi1EEESC_EEENS1_32KernelTmaWarpSpecializedPingpongEEENS5_IJNSA_ILi64EEENSA_ILi128EEESG_EEENS_12float_e4m3_tENS5_IJNS4_6LayoutINS5_IJiNS5_IJSB_iEEEiEEENS5_IJlNS5_IJSC_SB_EEElEEEEENSK_INS5_IJNS5_IJSG_iEEESQ_iEEENS5_IJNS5_IJSG_NSA_ILi4096EEEEEENS5_IJSC_lEEElEEEEEEEESJ_NS5_IJlSC_lEEENS4_8TiledMMAINS4_8MMA_AtomIJNS4_4SM904GMMA6SPARSE32GMMA_64x128x64_F32E4M3E4M3_SS_TNILNS12_7ScaleInE1ELS15_1ELNS12_9SparseSelE0EEEEEENSK_INS5_IJSC_SC_SC_EEENS5_IJNSA_ILi0EEES1A_S1A_EEEEENS5_IJNS4_10UnderscoreES1D_S1D_EEEEENS4_13SM90_TMA_LOADENS4_14ComposedLayoutINS4_7SwizzleILi1ELi4ELi3EEENS4_25smem_sparse_ptr_flag_bitsILi2ELi8EEENSK_INS5_IJNS5_IJSC_NSA_ILi8EEEEEENS5_IJSB_NSA_ILi32EEEEEEEEENS5_IJNS5_IJS1A_SG_EEESN_EEEEEEEvNS4_8identityENS4_23SM90_TMA_LOAD_MULTICASTENS1H_INS1I_ILi2ELi4ELi3EEENS4_18smem_ptr_flag_bitsILi8EEENSK_INS5_IJS1M_SG_EEENS5_IJSG_SC_EEEEEEEvS1V_EENS_8epilogue10collective6detail29Sm90TmaWarpSpecializedAdapterINS26_15DefaultEpilogueIfNS5_IJSC_llEEES2A_NS25_6thread17LinearCombinationIfLi1EffLNS2B_9ScaleType4KindE0ELNS_15FloatRoundStyleE2EfEENS1_15EpilogueDefaultEEEEEvvEEEEvNT_6ParamsE:
        .type           _ZN7cutlass13device_kernelINS_4gemm6kernel13GemmUniversalIN4cute5tupleIJiiiiEEENS1_10collective13CollectiveMmaINS1_43MainloopSm90TmaGmmaWarpSpecializedSparseFP8ILi21ENS5_IJNS4_1CILi2EEENSA_ILi1EEESC_EEENS1_32KernelTmaWarpSpecializedPingpongEEENS5_IJNSA_ILi64EEENSA_ILi128EEESG_EEENS_12float_e4m3_tENS5_IJNS4_6LayoutINS5_IJiNS5_IJSB_iEEEiEEENS5_IJlNS5_IJSC_SB_EEElEEEEENSK_INS5_IJNS5_IJSG_iEEESQ_iEEENS5_IJNS5_IJSG_NSA_ILi4096EEEEEENS5_IJSC_lEEElEEEEEEEESJ_NS5_IJlSC_lEEENS4_8TiledMMAINS4_8MMA_AtomIJNS4_4SM904GMMA6SPARSE32GMMA_64x128x64_F32E4M3E4M3_SS_TNILNS12_7ScaleInE1ELS15_1ELNS12_9SparseSelE0EEEEEENSK_INS5_IJSC_SC_SC_EEENS5_IJNSA_ILi0EEES1A_S1A_EEEEENS5_IJNS4_10UnderscoreES1D_S1D_EEEEENS4_13SM90_TMA_LOADENS4_14ComposedLayoutINS4_7SwizzleILi1ELi4ELi3EEENS4_25smem_sparse_ptr_flag_bitsILi2ELi8EEENSK_INS5_IJNS5_IJSC_NSA_ILi8EEEEEENS5_IJSB_NSA_ILi32EEEEEEEEENS5_IJNS5_IJS1A_SG_EEESN_EEEEEEEvNS4_8identityENS4_23SM90_TMA_LOAD_MULTICASTENS1H_INS1I_ILi2ELi4ELi3EEENS4_18smem_ptr_flag_bitsILi8EEENSK_INS5_IJS1M_SG_EEENS5_IJSG_SC_EEEEEEEvS1V_EENS_8epilogue10collective6detail29Sm90TmaWarpSpecializedAdapterINS26_15DefaultEpilogueIfNS5_IJSC_llEEES2A_NS25_6thread17LinearCombinationIfLi1EffLNS2B_9ScaleType4KindE0ELNS_15FloatRoundStyleE2EfEENS1_15EpilogueDefaultEEEEEvvEEEEvNT_6ParamsE,@function
        .size           _ZN7cutlass13device_kernelINS_4gemm6kernel13GemmUniversalIN4cute5tupleIJiiiiEEENS1_10collective13CollectiveMmaINS1_43MainloopSm90TmaGmmaWarpSpecializedSparseFP8ILi21ENS5_IJNS4_1CILi2EEENSA_ILi1EEESC_EEENS1_32KernelTmaWarpSpecializedPingpongEEENS5_IJNSA_ILi64EEENSA_ILi128EEESG_EEENS_12float_e4m3_tENS5_IJNS4_6LayoutINS5_IJiNS5_IJSB_iEEEiEEENS5_IJlNS5_IJSC_SB_EEElEEEEENSK_INS5_IJNS5_IJSG_iEEESQ_iEEENS5_IJNS5_IJSG_NSA_ILi4096EEEEEENS5_IJSC_lEEElEEEEEEEESJ_NS5_IJlSC_lEEENS4_8TiledMMAINS4_8MMA_AtomIJNS4_4SM904GMMA6SPARSE32GMMA_64x128x64_F32E4M3E4M3_SS_TNILNS12_7ScaleInE1ELS15_1ELNS12_9SparseSelE0EEEEEENSK_INS5_IJSC_SC_SC_EEENS5_IJNSA_ILi0EEES1A_S1A_EEEEENS5_IJNS4_10UnderscoreES1D_S1D_EEEEENS4_13SM90_TMA_LOADENS4_14ComposedLayoutINS4_7SwizzleILi1ELi4ELi3EEENS4_25smem_sparse_ptr_flag_bitsILi2ELi8EEENSK_INS5_IJNS5_IJSC_NSA_ILi8EEEEEENS5_IJSB_NSA_ILi32EEEEEEEEENS5_IJNS5_IJS1A_SG_EEESN_EEEEEEEvNS4_8identityENS4_23SM90_TMA_LOAD_MULTICASTENS1H_INS1I_ILi2ELi4ELi3EEENS4_18smem_ptr_flag_bitsILi8EEENSK_INS5_IJS1M_SG_EEENS5_IJSG_SC_EEEEEEEvS1V_EENS_8epilogue10collective6detail29Sm90TmaWarpSpecializedAdapterINS26_15DefaultEpilogueIfNS5_IJSC_llEEES2A_NS25_6thread17LinearCombinationIfLi1EffLNS2B_9ScaleType4KindE0ELNS_15FloatRoundStyleE2EfEENS1_15EpilogueDefaultEEEEEvvEEEEvNT_6ParamsE,(.L_x_229 - _ZN7cutlass13device_kernelINS_4gemm6kernel13GemmUniversalIN4cute5tupleIJiiiiEEENS1_10collective13CollectiveMmaINS1_43MainloopSm90TmaGmmaWarpSpecializedSparseFP8ILi21ENS5_IJNS4_1CILi2EEENSA_ILi1EEESC_EEENS1_32KernelTmaWarpSpecializedPingpongEEENS5_IJNSA_ILi64EEENSA_ILi128EEESG_EEENS_12float_e4m3_tENS5_IJNS4_6LayoutINS5_IJiNS5_IJSB_iEEEiEEENS5_IJlNS5_IJSC_SB_EEElEEEEENSK_INS5_IJNS5_IJSG_iEEESQ_iEEENS5_IJNS5_IJSG_NSA_ILi4096EEEEEENS5_IJSC_lEEElEEEEEEEESJ_NS5_IJlSC_lEEENS4_8TiledMMAINS4_8MMA_AtomIJNS4_4SM904GMMA6SPARSE32GMMA_64x128x64_F32E4M3E4M3_SS_TNILNS12_7ScaleInE1ELS15_1ELNS12_9SparseSelE0EEEEEENSK_INS5_IJSC_SC_SC_EEENS5_IJNSA_ILi0EEES1A_S1A_EEEEENS5_IJNS4_10UnderscoreES1D_S1D_EEEEENS4_13SM90_TMA_LOADENS4_14ComposedLayoutINS4_7SwizzleILi1ELi4ELi3EEENS4_25smem_sparse_ptr_flag_bitsILi2ELi8EEENSK_INS5_IJNS5_IJSC_NSA_ILi8EEEEEENS5_IJSB_NSA_ILi32EEEEEEEEENS5_IJNS5_IJS1A_SG_EEESN_EEEEEEEvNS4_8identityENS4_23SM90_TMA_LOAD_MULTICASTENS1H_INS1I_ILi2ELi4ELi3EEENS4_18smem_ptr_flag_bitsILi8EEENSK_INS5_IJS1M_SG_EEENS5_IJSG_SC_EEEEEEEvS1V_EENS_8epilogue10collective6detail29Sm90TmaWarpSpecializedAdapterINS26_15DefaultEpilogueIfNS5_IJSC_llEEES2A_NS25_6thread17LinearCombinationIfLi1EffLNS2B_9ScaleType4KindE0ELNS_15FloatRoundStyleE2EfEENS1_15EpilogueDefaultEEEEEvvEEEEvNT_6ParamsE)
        .other          _ZN7cutlass13device_kernelINS_4gemm6kernel13GemmUniversalIN4cute5tupleIJiiiiEEENS1_10collective13CollectiveMmaINS1_43MainloopSm90TmaGmmaWarpSpecializedSparseFP8ILi21ENS5_IJNS4_1CILi2EEENSA_ILi1EEESC_EEENS1_32KernelTmaWarpSpecializedPingpongEEENS5_IJNSA_ILi64EEENSA_ILi128EEESG_EEENS_12float_e4m3_tENS5_IJNS4_6LayoutINS5_IJiNS5_IJSB_iEEEiEEENS5_IJlNS5_IJSC_SB_EEElEEEEENSK_INS5_IJNS5_IJSG_iEEESQ_iEEENS5_IJNS5_IJSG_NSA_ILi4096EEEEEENS5_IJSC_lEEElEEEEEEEESJ_NS5_IJlSC_lEEENS4_8TiledMMAINS4_8MMA_AtomIJNS4_4SM904GMMA6SPARSE32GMMA_64x128x64_F32E4M3E4M3_SS_TNILNS12_7ScaleInE1ELS15_1ELNS12_9SparseSelE0EEEEEENSK_INS5_IJSC_SC_SC_EEENS5_IJNSA_ILi0EEES1A_S1A_EEEEENS5_IJNS4_10UnderscoreES1D_S1D_EEEEENS4_13SM90_TMA_LOADENS4_14ComposedLayoutINS4_7SwizzleILi1ELi4ELi3EEENS4_25smem_sparse_ptr_flag_bitsILi2ELi8EEENSK_INS5_IJNS5_IJSC_NSA_ILi8EEEEEENS5_IJSB_NSA_ILi32EEEEEEEEENS5_IJNS5_IJS1A_SG_EEESN_EEEEEEEvNS4_8identityENS4_23SM90_TMA_LOAD_MULTICASTENS1H_INS1I_ILi2ELi4ELi3EEENS4_18smem_ptr_flag_bitsILi8EEENSK_INS5_IJS1M_SG_EEENS5_IJSG_SC_EEEEEEEvS1V_EENS_8epilogue10collective6detail29Sm90TmaWarpSpecializedAdapterINS26_15DefaultEpilogueIfNS5_IJSC_llEEES2A_NS25_6thread17LinearCombinationIfLi1EffLNS2B_9ScaleType4KindE0ELNS_15FloatRoundStyleE2EfEENS1_15EpilogueDefaultEEEEEvvEEEEvNT_6ParamsE,@"STO_CUDA_ENTRY STV_DEFAULT"
_ZN7cutlass13device_kernelINS_4gemm6kernel13GemmUniversalIN4cute5tupleIJiiiiEEENS1_10collective13CollectiveMmaINS1_43MainloopSm90TmaGmmaWarpSpecializedSparseFP8ILi21ENS5_IJNS4_1CILi2EEENSA_ILi1EEESC_EEENS1_32KernelTmaWarpSpecializedPingpongEEENS5_IJNSA_ILi64EEENSA_ILi128EEESG_EEENS_12float_e4m3_tENS5_IJNS4_6LayoutINS5_IJiNS5_IJSB_iEEEiEEENS5_IJlNS5_IJSC_SB_EEElEEEEENSK_INS5_IJNS5_IJSG_iEEESQ_iEEENS5_IJNS5_IJSG_NSA_ILi4096EEEEEENS5_IJSC_lEEElEEEEEEEESJ_NS5_IJlSC_lEEENS4_8TiledMMAINS4_8MMA_AtomIJNS4_4SM904GMMA6SPARSE32GMMA_64x128x64_F32E4M3E4M3_SS_TNILNS12_7ScaleInE1ELS15_1ELNS12_9SparseSelE0EEEEEENSK_INS5_IJSC_SC_SC_EEENS5_IJNSA_ILi0EEES1A_S1A_EEEEENS5_IJNS4_10UnderscoreES1D_S1D_EEEEENS4_13SM90_TMA_LOADENS4_14ComposedLayoutINS4_7SwizzleILi1ELi4ELi3EEENS4_25smem_sparse_ptr_flag_bitsILi2ELi8EEENSK_INS5_IJNS5_IJSC_NSA_ILi8EEEEEENS5_IJSB_NSA_ILi32EEEEEEEEENS5_IJNS5_IJS1A_SG_EEESN_EEEEEEEvNS4_8identityENS4_23SM90_TMA_LOAD_MULTICASTENS1H_INS1I_ILi2ELi4ELi3EEENS4_18smem_ptr_flag_bitsILi8EEENSK_INS5_IJS1M_SG_EEENS5_IJSG_SC_EEEEEEEvS1V_EENS_8epilogue10collective6detail29Sm90TmaWarpSpecializedAdapterINS26_15DefaultEpilogueIfNS5_IJSC_llEEES2A_NS25_6thread17LinearCombinationIfLi1EffLNS2B_9ScaleType4KindE0ELNS_15FloatRoundStyleE2EfEENS1_15EpilogueDefaultEEEEEvvEEEEvNT_6ParamsE:
[----:B------:R-:W-:Y:S01]  /*0000*/  LDC R1, c[0x0][0x28] ;  /* 0x00000a00ff017b82 */ /* 0x000fe20000000800 */
[----:B------:R-:W0:Y:S01]  /*0010*/  S2R R10, SR_TID.X ;  /* 0x00000000000a7919 */ /* 0x000e220000002100 */
[----:B------:R-:W-:Y:S01]  /*0020*/  ELECT P0, URZ, PT ;  /* 0x00000000003f782f */ /* 0x000fe20003800000 */
[----:B------:R-:W-:Y:S01]  /*0030*/  BSSY B0, `(.L_x_0) ;  /* 0x0000012000007945 */ /* 0x000fe20003800000 */
[--C-:B0-----:R-:W-:Y:S02]  /*0040*/  SHF.R.U32.HI R0, RZ, 0x5, R10.reuse ;  /* 0x00000005ff007819 */ /* 0x101fe4000001160a */
[----:B------:R-:W-:-:S03]  /*0050*/  SHF.R.U32.HI R4, RZ, 0x7, R10 ;  /* 0x00000007ff047819 */ /* 0x000fc6000001160a */
[----:B------:R-:W0:Y:S04]  /*0060*/  SHFL.IDX PT, R2, R0, RZ, 0x1f ;  /* 0x00001fff00027589 */ /* 0x000e2800000e0000 */
[----:B------:R1:W2:Y:S01]  /*0070*/  SHFL.IDX PT, R5, R4, RZ, 0x1f ;  /* 0x00001fff04057589 */ /* 0x0002a200000e0000 */
[----:B0-----:R-:W-:-:S13]  /*0080*/  ISETP.NE.OR P0, PT, R2, RZ, !P0 ;  /* 0x000000ff0200720c */ /* 0x001fda0004705670 */
[----:B-12---:R-:W-:Y:S05]  /*0090*/  @P0 BRA `(.L_x_1) ;  /* 0x00000000002c0947 */ /* 0x006fea0003800000 */
[----:B------:R-:W-:Y:S02]  /*00a0*/  ULDC.64 UR4, c[0x0][0x198] ;  /* 0x0000660000047ab9 */ /* 0x000fe40000000a00 */
[----:B------:R-:W-:Y:S02]  /*00b0*/  UIADD3 UR6, UP0, UR4, 0xf0, URZ ;  /* 0x000000f004067890 */ /* 0x000fe4000ff1e03f */
[----:B------:R-:W-:Y:S02]  /*00c0*/  UIADD3 UR8, UP1, UR4, 0x1f0, URZ ;  /* 0x000001f004087890 */ /* 0x000fe4000ff3e03f */
[----:B------:R-:W-:Y:S02]  /*00d0*/  UIADD3 UR4, UP2, UR4, 0x2f0, URZ ;  /* 0x000002f004047890 */ /* 0x000fe4000ff5e03f */
[----:B------:R-:W-:Y:S02]  /*00e0*/  UIADD3.X UR7, URZ, UR5, URZ, UP0, !UPT ;  /* 0x000000053f077290 */ /* 0x000fe400087fe43f */
[----:B------:R-:W-:-:S02]  /*00f0*/  UIADD3.X UR9, URZ, UR5, URZ, UP1, !UPT ;  /* 0x000000053f097290 */ /* 0x000fc40008ffe43f */
[----:B------:R-:W-:-:S05]  /*0100*/  UIADD3.X UR5, URZ, UR5, URZ, UP2, !UPT ;  /* 0x000000053f057290 */ /* 0x000fca00097fe43f */
[----:B------:R0:W-:Y:S02]  /*0110*/  UTMACCTL.PF [UR6] ;  /* 0x00000000060079b9 */ /* 0x0001e40008040000 */
[----:B------:R0:W-:Y:S02]  /*0120*/  UTMACCTL.PF [UR8] ;  /* 0x00000000080079b9 */ /* 0x0001e40008040000 */
[----:B------:R0:W-:Y:S02]  /*0130*/  UTMACCTL.PF [UR4] ;  /* 0x00000000040079b9 */ /* 0x0001e40008040000 */
[----:B0-----:R-:W-:Y:S01]  /*0140*/  NOP ;  /* 0x0000000000007918 */ /* 0x001fe20000000000 */
.L_x_1:
[----:B------:R-:W-:Y:S05]  /*0150*/  BSYNC B0 ;  /* 0x0000000000007941 */ /* 0x000fea0003800000 */
.L_x_0:
[----:B------:R-:W0:Y:S02]  /*0160*/  SHFL.IDX PT, R6, R0, RZ, 0x1f ;  /* 0x00001fff00067589 */ /* 0x000e2400000e0000 */
[----:B0-----:R-:W-:-:S13]  /*0170*/  ISETP.NE.AND P0, PT, R6, RZ, PT ;  /* 0x000000ff0600720c */ /* 0x001fda0003f05270 */
[----:B------:R-:W-:Y:S05]  /*0180*/  @P0 BRA `(.L_x_2) ;  /* 0x0000000000ec0947 */ /* 0x000fea0003800000 */
[----:B------:R-:W-:Y:S01]  /*0190*/  ELECT P0, URZ, PT ;  /* 0x00000000003f782f */ /* 0x000fe20003800000 */
[----:B------:R-:W-:-:S12]  /*01a0*/  BSSY B0, `(.L_x_2) ;  /* 0x0000039000007945 */ /* 0x000fd80003800000 */
[----:B------:R-:W-:Y:S05]  /*01b0*/  @!P0 BRA `(.L_x_3) ;  /* 0x0000000000dc8947 */ /* 0x000fea0003800000 */
[----:B------:R-:W0:Y:S01]  /*01c0*/  S2UR UR8, SR_CgaCtaId ;  /* 0x00000000000879c3 */ /* 0x000e220000008800 */
[----:B------:R-:W-:Y:S01]  /*01d0*/  UMOV UR4, 0x400 ;  /* 0x0000040000047882 */ /* 0x000fe20000000000 */
[----:B------:R-:W-:Y:S01]  /*01e0*/  UMOV UR5, 0x1 ;  /* 0x0000000100057882 */ /* 0x000fe20000000000 */
[----:B------:R-:W-:Y:S02]  /*01f0*/  UMOV UR6, 0x2 ;  /* 0x0000000200067882 */ /* 0x000fe40000000000 */
[----:B------:R-:W-:-:S04]  /*0200*/  UIADD3 UR6, -UR6, 0x100000, URZ ;  /* 0x0010000006067890 */ /* 0x000fc8000fffe13f */
[----:B------:R-:W-:Y:S02]  /*0210*/  USHF.L.U32 UR7, UR6, 0xb, URZ ;  /* 0x0000000b06077899 */ /* 0x000fe4000800063f */
[----:B------:R-:W-:Y:S02]  /*0220*/  USHF.L.U32 UR6, UR6, 0x1, URZ ;  /* 0x0000000106067899 */ /* 0x000fe4000800063f */
[----:B0-----:R-:W-:Y:S02]  /*0230*/  ULEA UR8, UR8, UR4, 0x18 ;  /* 0x0000000408087291 */ /* 0x001fe4000f8ec03f */
[----:B------:R-:W-:-:S04]  /*0240*/  UIADD3 UR4, -UR5, 0x100000, URZ ;  /* 0x0010000005047890 */ /* 0x000fc8000fffe13f */
[----:B------:R-:W-:Y:S02]  /*0250*/  USHF.L.U32 UR5, UR4, 0xb, URZ ;  /* 0x0000000b04057899 */ /* 0x000fe4000800063f */
[----:B------:R-:W-:Y:S01]  /*0260*/  USHF.L.U32 UR4, UR4, 0x1, URZ ;  /* 0x0000000104047899 */ /* 0x000fe2000800063f */
[----:B------:R-:W0:Y:S11]  /*0270*/  FENCE.VIEW.ASYNC.S ;  /* 0x00000000000073c6 */ /* 0x000e360000000000 */
[----:B0-----:R0:W1:Y:S01]  /*0280*/  SYNCS.EXCH.64 URZ, [UR8], UR4 ;  /* 0x00000004083f75b2 */ /* 0x0010620008000100 */
[----:B------:R0:W2:Y:S01]  /*0290*/  SYNCS.EXCH.64 URZ, [UR8+0xa8], UR6 ;  /* 0x0000a806083f75b2 */ /* 0x0000a20008000100 */
[----:B------:R0:W3:Y:S01]  /*02a0*/  SYNCS.EXCH.64 URZ, [UR8+0x8], UR4 ;  /* 0x00000804083f75b2 */ /* 0x0000e20008000100 */
[----:B------:R0:W4:Y:S01]  /*02b0*/  SYNCS.EXCH.64 URZ, [UR8+0xb0], UR6 ;  /* 0x0000b006083f75b2 */ /* 0x0001220008000100 */
[----:B------:R0:W0:Y:S01]  /*02c0*/  SYNCS.EXCH.64 URZ, [UR8+0x10], UR4 ;  /* 0x00001004083f75b2 */ /* 0x0000220008000100 */
        /* <DEDUP_REMOVED lines=37> */
[----:B-1234-:R-:W-:Y:S01]  /*0520*/  NOP ;  /* 0x0000000000007918 */ /* 0x01efe20000000000 */
.L_x_3:
[----:B0-----:R-:W-:Y:S05]  /*0530*/  BSYNC B0 ;  /* 0x0000000000007941 */ /* 0x001fea0003800000 */
.L_x_2:
[----:B------:R-:W-:Y:S01]  /*0540*/  SHF.R.S32.HI R3, RZ, 0x1f, R10 ;  /* 0x0000001fff037819 */ /* 0x000fe2000001140a */
[----:B------:R-:W0:Y:S01]  /*0550*/  SHFL.IDX PT, R7, R0, RZ, 0x1f ;  /* 0x00001fff00077589 */ /* 0x000e2200000e0000 */
[----:B------:R-:W1:Y:S01]  /*0560*/  S2UR UR12, SR_CTAID.X ;  /* 0x00000000000c79c3 */ /* 0x000e620000002500 */
[----:B------:R-:W-:Y:S02]  /*0570*/  ELECT P0, URZ, PT ;  /* 0x00000000003f782f */ /* 0x000fe40003800000 */
[----:B------:R-:W-:Y:S01]  /*0580*/  LEA.HI R3, R3, R10, RZ, 0x7 ;  /* 0x0000000a03037211 */ /* 0x000fe200078f38ff */
[----:B------:R1:W2:Y:S01]  /*0590*/  SHFL.IDX PT, R9, R0, RZ, 0x1f ;  /* 0x00001fff00097589 */ /* 0x0002a200000e0000 */
[----:B------:R-:W-:Y:S01]  /*05a0*/  ELECT P1, URZ, PT ;  /* 0x00000000003f782f */ /* 0x000fe20003820000 */
[----:B------:R-:W-:Y:S01]  /*05b0*/  NOP ;  /* 0x0000000000007918 */ /* 0x000fe20000000000 */
[----:B------:R-:W-:Y:S01]  /*05c0*/  LOP3.LUT R3, R3, 0xffffff80, RZ, 0xc0, !PT ;  /* 0xffffff8003037812 */ /* 0x000fe200078ec0ff */
[----:B------:R-:W3:Y:S01]  /*05d0*/  S2R R16, SR_CTAID.Y ;  /* 0x0000000000107919 */ /* 0x000ee20000002600 */
[----:B------:R-:W-:Y:S01]  /*05e0*/  ULDC UR4, c[0x0][0x150] ;  /* 0x0000540000047ab9 */ /* 0x000fe20000000800 */
[----:B------:R-:W4:Y:S01]  /*05f0*/  LDC R13, c[0x0][0x144] ;  /* 0x00005100ff0d7b82 */ /* 0x000f220000000800 */
[----:B------:R-:W-:Y:S01]  /*0600*/  UMOV UR11, 0x80 ;  /* 0x00000080000b7882 */ /* 0x000fe20000000000 */
[----:B------:R-:W-:Y:S01]  /*0610*/  IMAD.IADD R11, R10, 0x1, -R3 ;  /* 0x000000010a0b7824 */ /* 0x000fe200078e0a03 */
[----:B------:R-:W5:Y:S01]  /*0620*/  SHFL.IDX PT, R4, R4, RZ, 0x1f ;  /* 0x00001fff04047589 */ /* 0x000f6200000e0000 */
[----:B------:R-:W-:Y:S01]  /*0630*/  NOP ;  /* 0x0000000000007918 */ /* 0x000fe20000000000 */
[----:B------:R-:W-:-:S02]  /*0640*/  VIADD R40, R5, 0xffffffff ;  /* 0xffffffff05287836 */ /* 0x000fc40000000000 */
[----:B------:R-:W-:Y:S01]  /*0650*/  SHF.R.S32.HI R18, RZ, 0x1f, R11 ;  /* 0x0000001fff127819 */ /* 0x000fe2000001140b */
[----:B------:R-:W4:Y:S01]  /*0660*/  LDC R25, c[0x0][0x148] ;  /* 0x00005200ff197b82 */ /* 0x000f220000000800 */
[----:B------:R-:W-:Y:S01]  /*0670*/  IMAD.MOV.U32 R14, RZ, RZ, 0x1 ;  /* 0x00000001ff0e7424 */ /* 0x000fe200078e00ff */
[----:B------:R-:W-:Y:S02]  /*0680*/  ISETP.GE.U32.AND P4, PT, R40, 0x2, PT ;  /* 0x000000022800780c */ /* 0x000fe40003f86070 */
[----:B------:R-:W-:Y:S02]  /*0690*/  LEA.HI R3, R18, R11, RZ, 0x3 ;  /* 0x0000000b12037211 */ /* 0x000fe400078f18ff */
[----:B0-----:R-:W-:Y:S02]  /*06a0*/  ISETP.NE.OR P0, PT, R7, RZ, !P0 ;  /* 0x000000ff0700720c */ /* 0x001fe40004705670 */
[--C-:B------:R-:W-:Y:S02]  /*06b0*/  SHF.R.S32.HI R7, RZ, 0x3, R3.reuse ;  /* 0x00000003ff077819 */ /* 0x100fe40000011403 */
[----:B------:R-:W-:-:S02]  /*06c0*/  SHF.R.S32.HI R8, RZ, 0x1f, R3 ;  /* 0x0000001fff087819 */ /* 0x000fc40000011403 */
[----:B------:R-:W-:Y:S02]  /*06d0*/  SHF.R.S32.HI R3, RZ, 0x1f, R6 ;  /* 0x0000001fff037819 */ /* 0x000fe40000011406 */
[----:B------:R-:W-:Y:S02]  /*06e0*/  LEA.HI R8, R8, R7, RZ, 0x2 ;  /* 0x0000000708087211 */ /* 0x000fe400078f10ff */
[----:B------:R-:W-:Y:S02]  /*06f0*/  LEA.HI R3, R3, R6, RZ, 0x2 ;  /* 0x0000000603037211 */ /* 0x000fe400078f10ff */
[----:B------:R-:W-:Y:S01]  /*0700*/  LOP3.LUT R8, R8, 0xfffffffc, RZ, 0xc0, !PT ;  /* 0xfffffffc08087812 */ /* 0x000fe200078ec0ff */
[----:B------:R-:W-:Y:S01]  /*0710*/  VOTEU.ALL UP0, P0 ;  /* 0x00000000003f7886 */ /* 0x000fe20000000000 */
[----:B------:R-:W-:Y:S02]  /*0720*/  LOP3.LUT R3, R3, 0x3ffffffc, RZ, 0xc0, !PT ;  /* 0x3ffffffc03037812 */ /* 0x000fe400078ec0ff */
[----:B-1----:R-:W-:Y:S01]  /*0730*/  I2FP.F32.U32 R0, UR12 ;  /* 0x0000000c00007c45 */ /* 0x002fe20008201000 */
[----:B------:R-:W-:Y:S01]  /*0740*/  IMAD.IADD R8, R7, 0x1, -R8 ;  /* 0x0000000107087824 */ /* 0x000fe200078e0a08 */
[----:B--2---:R-:W-:Y:S01]  /*0750*/  ISETP.NE.OR P1, PT, R9, RZ, !P1 ;  /* 0x000000ff0900720c */ /* 0x004fe20004f25670 */
[----:B------:R-:W-:Y:S01]  /*0760*/  IMAD.IADD R3, R6, 0x1, -R3 ;  /* 0x0000000106037824 */ /* 0x000fe200078e0a03 */
[----:B------:R-:W0:Y:S01]  /*0770*/  @!UP0 S2UR UR7, SR_CgaCtaId ;  /* 0x00000000000789c3 */ /* 0x000e220000008800 */
[----:B------:R-:W-:Y:S01]  /*0780*/  FMUL R12, R0, UR4 ;  /* 0x00000004000c7c20 */ /* 0x000fe20008400000 */
[----:B------:R-:W-:Y:S01]  /*0790*/  ULDC UR4, c[0x0][0x154] ;  /* 0x0000550000047ab9 */ /* 0x000fe20000000800 */
[----:B------:R-:W-:Y:S01]  /*07a0*/  IMAD R8, R3, 0x4, R8 ;  /* 0x0000000403087824 */ /* 0x000fe200078e0208 */
[----:B------:R-:W-:Y:S01]  /*07b0*/  SHF.R.S32.HI R3, RZ, 0x1f, R2 ;  /* 0x0000001fff037819 */ /* 0x000fe20000011402 */
[----:B------:R-:W-:Y:S01]  /*07c0*/  @!UP0 UMOV UR6, 0x400 ;  /* 0x0000040000068882 */ /* 0x000fe20000000000 */
[----:B-----5:R-:W-:Y:S01]  /*07d0*/  R2UR UR13, R4 ;  /* 0x00000000040d72ca */ /* 0x020fe200000e0000 */
[----:B------:R-:W1:Y:S01]  /*07e0*/  F2I.U32.TRUNC.NTZ R12, R12 ;  /* 0x0000000c000c7305 */ /* 0x000e62000020f000 */
[----:B------:R-:W-:Y:S01]  /*07f0*/  LEA.HI R3, R3, R2, RZ, 0x2 ;  /* 0x0000000203037211 */ /* 0x000fe200078f10ff */
[C---:B------:R-:W-:Y:S01]  /*0800*/  IMAD.SHL.U32 R15, R8.reuse, 0x4, RZ ;  /* 0x00000004080f7824 */ /* 0x040fe200078e00ff */
[----:B------:R-:W-:Y:S01]  /*0810*/  LEA.HI R0, R8, R8, RZ, 0x1 ;  /* 0x0000000808007211 */ /* 0x000fe200078f08ff */
[----:B------:R-:W-:Y:S01]  /*0820*/  VOTEU.ALL UP1, P1 ;  /* 0x00000000003f7886 */ /* 0x000fe20000820000 */
[----:B------:R-:W-:Y:S01]  /*0830*/  LOP3.LUT R3, R3, 0xfffffffc, RZ, 0xc0, !PT ;  /* 0xfffffffc03037812 */ /* 0x000fe200078ec0ff */
[----:B------:R-:W-:Y:S01]  /*0840*/  VOTEU.ALL UP2, P1 ;  /* 0x00000000003f7886 */ /* 0x000fe20000840000 */
[----:B------:R-:W-:Y:S01]  /*0850*/  LOP3.LUT R7, R0, 0xfffffffe, RZ, 0xc0, !PT ;  /* 0xfffffffe00077812 */ /* 0x000fe200078ec0ff */
[----:B------:R-:W-:Y:S01]  /*0860*/  VOTEU.ALL UP3, P1 ;  /* 0x00000000003f7886 */ /* 0x000fe20000860000 */
[----:B------:R-:W2:Y:S01]  /*0870*/  @!UP1 S2UR UR10, SR_CgaCtaId ;  /* 0x00000000000a99c3 */ /* 0x000ea20000008800 */
[----:B------:R-:W-:Y:S01]  /*0880*/  IMAD.IADD R19, R2, 0x1, -R3 ;  /* 0x0000000102137824 */ /* 0x000fe200078e0a03 */
[----:B---3--:R-:W-:Y:S01]  /*0890*/  I2FP.F32.U32 R0, R16 ;  /* 0x0000001000007245 */ /* 0x008fe20000201000 */
[C---:B------:R-:W-:Y:S01]  /*08a0*/  IMAD.IADD R7, R8.reuse, 0x1, -R7 ;  /* 0x0000000108077824 */ /* 0x040fe200078e0a07 */
[----:B------:R-:W-:Y:S01]  /*08b0*/  @!UP1 UMOV UR9, 0x400 ;  /* 0x0000040000099882 */ /* 0x000fe20000000000 */
[----:B------:R-:W-:Y:S01]  /*08c0*/  LOP3.LUT R15, R8, 0xc, R15, 0x78, !PT ;  /* 0x0000000c080f7812 */ /* 0x000fe200078e780f */
[----:B-1----:R-:W-:-:S02]  /*08d0*/  IMAD.MOV R24, RZ, RZ, -R12 ;  /* 0x000000ffff187224 */ /* 0x002fc400078e0a0c */
[----:B------:R-:W-:Y:S01]  /*08e0*/  FMUL R0, R0, UR4 ;  /* 0x0000000400007c20 */ /* 0x000fe20008400000 */
[----:B------:R-:W1:Y:S01]  /*08f0*/  LDC R2, c[0x0][0x140] ;  /* 0x00005000ff027b82 */ /* 0x000e620000000800 */
[----:B------:R-:W-:Y:S01]  /*0900*/  UMOV UR4, 0x20 ;  /* 0x0000002000047882 */ /* 0x000fe20000000000 */
[----:B----4-:R-:W-:Y:S01]  /*0910*/  IMAD R24, R13, R24, UR12 ;  /* 0x0000000c0d187e24 */ /* 0x010fe2000f8e0218 */
[----:B------:R-:W-:-:S04]  /*0920*/  @!UP0 UIADD3 UR4, -UR4, 0x100000, URZ ;  /* 0x0010000004048890 */ /* 0x000fc8000fffe13f */
[----:B------:R-:W-:Y:S02]  /*0930*/  @!UP0 USHF.L.U32 UR5, UR4, 0xb, URZ ;  /* 0x0000000b04058899 */ /* 0x000fe4000800063f */
[----:B------:R-:W-:Y:S01]  /*0940*/  @!UP0 USHF.L.U32 UR4, UR4, 0x1, URZ ;  /* 0x0000000104048899 */ /* 0x000fe2000800063f */
[----:B------:R-:W-:Y:S01]  /*0950*/  ISETP.NE.AND P2, PT, R19, 0x3, PT ;  /* 0x000000031300780c */ /* 0x000fe20003f45270 */
[----:B------:R-:W3:Y:S01]  /*0960*/  F2I.U32.TRUNC.NTZ R0, R0 ;  /* 0x0000000000007305 */ /* 0x000ee2000020f000 */
[----:B0-----:R-:W-:Y:S01]  /*0970*/  @!UP0 ULEA UR8, UR7, UR6, 0x18 ;  /* 0x0000000607088291 */ /* 0x001fe2000f8ec03f */
[----:B------:R-:W-:Y:S01]  /*0980*/  ISETP.NE.AND P3, PT, R7, R24, PT ;  /* 0x000000180700720c */ /* 0x000fe20003f65270 */
[----:B------:R-:W-:-:S04]  /*0990*/  @!UP1 UIADD3 UR6, -UR11, 0x100000, URZ ;  /* 0x001000000b069890 */ /* 0x000fc8000fffe13f */
[----:B------:R-:W-:Y:S02]  /*09a0*/  @!UP1 USHF.L.U32 UR7, UR6, 0xb, URZ ;  /* 0x0000000b06079899 */ /* 0x000fe4000800063f */
[----:B------:R-:W-:Y:S01]  /*09b0*/  @!UP1 USHF.L.U32 UR6, UR6, 0x1, URZ ;  /* 0x0000000106069899 */ /* 0x000fe2000800063f */
[----:B------:R-:W-:Y:S01]  /*09c0*/  VOTEU.ALL UP4, P1 ;  /* 0x00000000003f7886 */ /* 0x000fe20000880000 */
[----:B------:R-:W-:Y:S01]  /*09d0*/  VOTEU.ALL UP5, P1 ;  /* 0x00000000003f7886 */ /* 0x000fe200008a0000 */
[----:B------:R-:W-:Y:S01]  /*09e0*/  VOTEU.ALL UP0, P0 ;  /* 0x00000000003f7886 */ /* 0x000fe20000000000 */
[----:B--2---:R-:W-:Y:S01]  /*09f0*/  @!UP1 ULEA UR9, UR10, UR9, 0x18 ;  /* 0x000000090a099291 */ /* 0x004fe2000f8ec03f */
[----:B------:R-:W-:Y:S01]  /*0a00*/  VOTEU.ALL UP1, P0 ;  /* 0x00000000003f7886 */ /* 0x000fe20000020000 */
[----:B------:R-:W-:Y:S01]  /*0a10*/  ISETP.EQ.OR P0, PT, R19, RZ, !P2 ;  /* 0x000000ff1300720c */ /* 0x000fe20005702670 */
[----:B---3--:R-:W-:Y:S01]  /*0a20*/  IMAD.MOV R26, RZ, RZ, -R0 ;  /* 0x000000ffff1a7224 */ /* 0x008fe200078e0a00 */
[----:B------:R-:W-:Y:S01]  /*0a30*/  @P3 LEA.HI R0, R15, R15, RZ, 0x1 ;  /* 0x0000000f0f003211 */ /* 0x000fe200078f08ff */
[----:B------:R-:W0:Y:S02]  /*0a40*/  FENCE.VIEW.ASYNC.S ;  /* 0x00000000000073c6 */ /* 0x000e240000000000 */
[----:B0-----:R0:W2:Y:S01]  /*0a50*/  @!UP0 SYNCS.EXCH.64 URZ, [UR8+0x180], UR4 ;  /* 0x00018004083f85b2 */ /* 0x0010a20008000100 */
[----:B------:R-:W-:Y:S01]  /*0a60*/  ISETP.EQ.AND P0, PT, R5, RZ, P0 ;  /* 0x000000ff0500720c */ /* 0x000fe20000702270 */
[----:B------:R-:W-:Y:S01]  /*0a70*/  IMAD R3, R25, R26, R16 ;  /* 0x0000001a19037224 */ /* 0x000fe200078e0210 */
[----:B-1----:R-:W-:-:S02]  /*0a80*/  ISETP.EQ.U32.AND P1, PT, R2, 0x1, PT ;  /* 0x000000010200780c */ /* 0x002fc40003f22070 */
[----:B------:R-:W-:Y:S02]  /*0a90*/  @P3 SHF.R.S32.HI R0, RZ, 0x1, R0 ;  /* 0x00000001ff003819 */ /* 0x000fe40000011400 */
[----:B------:R-:W-:Y:S02]  /*0aa0*/  SEL R7, RZ, 0x1, !P0 ;  /* 0x00000001ff077807 */ /* 0x000fe40004000000 */
[----:B------:R-:W-:Y:S02]  /*0ab0*/  @P3 ISETP.NE.AND P5, PT, R0, R3, PT ;  /* 0x000000030000320c */ /* 0x000fe40003fa5270 */
[----:B------:R-:W-:Y:S02]  /*0ac0*/  ISETP.NE.AND P2, PT, R5, RZ, PT ;  /* 0x000000ff0500720c */ /* 0x000fe40003f45270 */
[----:B------:R-:W-:Y:S02]  /*0ad0*/  SEL R7, R7, 0x2, P4 ;  /* 0x0000000207077807 */ /* 0x000fe40002000000 */
[----:B------:R-:W-:Y:S01]  /*0ae0*/  @P3 SEL R14, RZ, 0x1, P5 ;  /* 0x00000001ff0e3807 */ /* 0x000fe20002800000 */
[----:B------:R0:W1:Y:S01]  /*0af0*/  @!UP1 SYNCS.EXCH.64 URZ, [UR8+0x188], UR4 ;  /* 0x00018804083f95b2 */ /* 0x0000620008000100 */
[----:B------:R-:W-:Y:S01]  /*0b00*/  NOP ;  /* 0x0000000000007918 */ /* 0x000fe20000000000 */
[----:B------:R0:W3:Y:S01]  /*0b10*/  @!UP2 SYNCS.EXCH.64 URZ, [UR9+0x160], UR6 ;  /* 0x00016006093fa5b2 */ /* 0x0000e20008000100 */
[----:B------:R0:W4:Y:S01]  /*0b20*/  @!UP3 SYNCS.EXCH.64 URZ, [UR9+0x168], UR6 ;  /* 0x00016806093fb5b2 */ /* 0x0001220008000100 */
[----:B------:R0:W0:Y:S01]  /*0b30*/  @!UP4 SYNCS.EXCH.64 URZ, [UR9+0x170], UR6 ;  /* 0x00017006093fc5b2 */ /* 0x0000220008000100 */
[----:B------:R0:W0:Y:S01]  /*0b40*/  @!UP5 SYNCS.EXCH.64 URZ, [UR9+0x178], UR6 ;  /* 0x00017806093fd5b2 */ /* 0x0000220008000100 */
[----:B------:R-:W-:Y:S01]  /*0b50*/  NOP ;  /* 0x0000000000007918 */ /* 0x000fe20000000000 */
[----:B--2---:R-:W-:Y:S05]  /*0b60*/  @!P1 BRA `(.L_x_4) ;  /* 0x0000000000089947 */ /* 0x004fea0003800000 */
[----:B01-34-:R-:W-:Y:S01]  /*0b70*/  UCGABAR_ARV ;  /* 0x00000000000079c7 */ /* 0x01bfe20008000000 */
[----:B------:R-:W-:Y:S05]  /*0b80*/  BRA `(.L_x_5) ;  /* 0x0000000000047947 */ /* 0x000fea0003800000 */
.L_x_4:
[----:B01-34-:R-:W-:Y:S01]  /*0b90*/  NOP ;  /* 0x0000000000007918 */ /* 0x01bfe20000000000 */
.L_x_5:
[----:B------:R-:W-:Y:S01]  /*0ba0*/  ULDC.64 UR4, c[0x0][0x698] ;  /* 0x0001a60000047ab9 */ /* 0x000fe20000000a00 */
[----:B------:R-:W-:Y:S01]  /*0bb0*/  ULDC.64 UR18, c[0x0][0x208] ;  /* 0x0000820000127ab9 */ /* 0x000fe20000000a00 */
[----:B------:R-:W-:-:S04]  /*0bc0*/  ISETP.NE.U32.AND P0, PT, RZ, UR4, PT ;  /* 0x00000004ff007c0c */ /* 0x000fc8000bf05070 */
[----:B------:R-:W-:-:S13]  /*0bd0*/  ISETP.NE.AND.EX P0, PT, RZ, UR5, PT, P0 ;  /* 0x00000005ff007c0c */ /* 0x000fda000bf05300 */
[----:B------:R-:W-:Y:S05]  /*0be0*/  @!P0 BRA `(.L_x_6) ;  /* 0x00000000001c8947 */ /* 0x000fea0003800000 */
[----:B------:R-:W0:Y:S02]  /*0bf0*/  LDC.64 R2, c[0x0][0x698] ;  /* 0x0001a600ff027b82 */ /* 0x000e240000000a00 */
[----:B0-----:R-:W2:Y:S02]  /*0c00*/  LDG.E.64 R2, desc[UR18][R2.64] ;  /* 0x0000001202027981 */ /* 0x001ea4000c1e1b00 */
[----:B--2---:R-:W-:-:S04]  /*0c10*/  ISETP.NE.U32.AND P0, PT, R2, RZ, PT ;  /* 0x000000ff0200720c */ /* 0x004fc80003f05070 */
[----:B------:R-:W-:-:S13]  /*0c20*/  ISETP.NE.AND.EX P0, PT, R3, RZ, PT, P0 ;  /* 0x000000ff0300720c */ /* 0x000fda0003f05300 */
[----:B------:R-:W-:Y:S05]  /*0c30*/  @!P0 BRA `(.L_x_6) ;  /* 0x0000000000088947 */ /* 0x000fea0003800000 */
[----:B------:R0:W5:Y:S01]  /*0c40*/  LD.E R13, desc[UR18][R2.64] ;  /* 0x00000012020d7980 */ /* 0x000162000c101900 */
[----:B------:R-:W-:Y:S05]  /*0c50*/  BRA `(.L_x_7) ;  /* 0x0000000000207947 */ /* 0x000fea0003800000 */
.L_x_6:
[----:B------:R-:W-:Y:S02]  /*0c60*/  ULDC.64 UR4, c[0x0][0x688] ;  /* 0x0001a20000047ab9 */ /* 0x000fe40000000a00 */
[----:B------:R-:W-:-:S04]  /*0c70*/  ISETP.NE.U32.AND P0, PT, RZ, UR4, PT ;  /* 0x00000004ff007c0c */ /* 0x000fc8000bf05070 */
[----:B------:R-:W-:-:S13]  /*0c80*/  ISETP.NE.AND.EX P0, PT, RZ, UR5, PT, P0 ;  /* 0x00000005ff007c0c */ /* 0x000fda000bf05300 */
[----:B------:R-:W-:Y:S05]  /*0c90*/  @!P0 BRA `(.L_x_8) ;  /* 0x00000000000c8947 */ /* 0x000fea0003800000 */
[----:B------:R-:W0:Y:S02]  /*0ca0*/  LDC.64 R2, c[0x0][0x688] ;  /* 0x0001a200ff027b82 */ /* 0x000e240000000a00 */
[----:B0-----:R1:W5:Y:S01]  /*0cb0*/  LDG.E R13, desc[UR18][R2.64] ;  /* 0x00000012020d7981 */ /* 0x001362000c1e1900 */
[----:B------:R-:W-:Y:S05]  /*0cc0*/  BRA `(.L_x_7) ;  /* 0x0000000000047947 */ /* 0x000fea0003800000 */
.L_x_8:
[----:B------:R-:W2:Y:S02]  /*0cd0*/  LDC R13, c[0x0][0x680] ;  /* 0x0001a000ff0d7b82 */ /* 0x000ea40000000800 */
.L_x_7:
[----:B------:R-:W-:Y:S02]  /*0ce0*/  ULDC.64 UR4, c[0x0][0x6a0] ;  /* 0x0001a80000047ab9 */ /* 0x000fe40000000a00 */
[----:B------:R-:W-:-:S04]  /*0cf0*/  ISETP.NE.U32.AND P0, PT, RZ, UR4, PT ;  /* 0x00000004ff007c0c */ /* 0x000fc8000bf05070 */
[----:B------:R-:W-:-:S13]  /*0d00*/  ISETP.NE.AND.EX P0, PT, RZ, UR5, PT, P0 ;  /* 0x00000005ff007c0c */ /* 0x000fda000bf05300 */
[----:B------:R-:W-:Y:S05]  /*0d10*/  @!P0 BRA `(.L_x_9) ;  /* 0x00000000001c8947 */ /* 0x000fea0003800000 */
[----:B01----:R-:W0:Y:S02]  /*0d20*/  LDC.64 R2, c[0x0][0x6a0] ;  /* 0x0001a800ff027b82 */ /* 0x003e240000000a00 */
[----:B0-----:R-:W3:Y:S02]  /*0d30*/  LDG.E.64 R2, desc[UR18][R2.64] ;  /* 0x0000001202027981 */ /* 0x001ee4000c1e1b00 */
[----:B---3--:R-:W-:-:S04]  /*0d40*/  ISETP.NE.U32.AND P0, PT, R2, RZ, PT ;  /* 0x000000ff0200720c */ /* 0x008fc80003f05070 */
[----:B------:R-:W-:-:S13]  /*0d50*/  ISETP.NE.AND.EX P0, PT, R3, RZ, PT, P0 ;  /* 0x000000ff0300720c */ /* 0x000fda0003f05300 */
[----:B------:R-:W-:Y:S05]  /*0d60*/  @!P0 BRA `(.L_x_9) ;  /* 0x0000000000088947 */ /* 0x000fea0003800000 */
[----:B------:R0:W5:Y:S01]  /*0d70*/  LD.E R12, desc[UR18][R2.64] ;  /* 0x00000012020c7980 */ /* 0x000162000c101900 */
[----:B------:R-:W-:Y:S05]  /*0d80*/  BRA `(.L_x_10) ;  /* 0x0000000000207947 */ /* 0x000fea0003800000 */
.L_x_9:
[----:B------:R-:W-:Y:S02]  /*0d90*/  ULDC.64 UR4, c[0x0][0x690] ;  /* 0x0001a40000047ab9 */ /* 0x000fe40000000a00 */
[----:B------:R-:W-:-:S04]  /*0da0*/  ISETP.NE.U32.AND P0, PT, RZ, UR4, PT ;  /* 0x00000004ff007c0c */ /* 0x000fc8000bf05070 */
[----:B------:R-:W-:-:S13]  /*0db0*/  ISETP.NE.AND.EX P0, PT, RZ, UR5, PT, P0 ;  /* 0x00000005ff007c0c */ /* 0x000fda000bf05300 */
[----:B------:R-:W-:Y:S05]  /*0dc0*/  @!P0 BRA `(.L_x_11) ;  /* 0x00000000000c8947 */ /* 0x000fea0003800000 */
[----:B01----:R-:W0:Y:S02]  /*0dd0*/  LDC.64 R2, c[0x0][0x690] ;  /* 0x0001a400ff027b82 */ /* 0x003e240000000a00 */
[----:B0-----:R1:W5:Y:S01]  /*0de0*/  LDG.E R12, desc[UR18][R2.64] ;  /* 0x00000012020c7981 */ /* 0x001362000c1e1900 */
[----:B------:R-:W-:Y:S05]  /*0df0*/  BRA `(.L_x_10) ;  /* 0x0000000000047947 */ /* 0x000fea0003800000 */
.L_x_11:
[----:B------:R-:W3:Y:S02]  /*0e00*/  LDC R12, c[0x0][0x684] ;  /* 0x0001a100ff0c7b82 */ /* 0x000ee40000000800 */
.L_x_10:
[----:B------:R-:W4:Y:S01]  /*0e10*/  LDC R0, c[0x0][0x75c] ;  /* 0x0001d700ff007b82 */ /* 0x000f220000000800 */
[----:B------:R-:W-:Y:S01]  /*0e20*/  ULDC UR8, c[0x0][0x604] ;  /* 0x0001810000087ab9 */ /* 0x000fe20000000800 */
[----:B------:R-:W-:Y:S01]  /*0e30*/  ISETP.NE.AND P0, PT, R5, 0x2, PT ;  /* 0x000000020500780c */ /* 0x000fe20003f05270 */
[----:B------:R-:W-:Y:S01]  /*0e40*/  UIADD3 UR8, UR8, 0x1f, URZ ;  /* 0x0000001f08087890 */ /* 0x000fe2000fffe03f */
[----:B------:R-:W-:Y:S01]  /*0e50*/  IMAD.U32 R4, RZ, RZ, UR12 ;  /* 0x0000000cff047e24 */ /* 0x000fe2000f8e00ff */
[----:B------:R-:W-:Y:S01]  /*0e60*/  UMOV UR5, URZ ;  /* 0x0000003f00057c82 */ /* 0x000fe20008000000 */
[----:B------:R-:W-:Y:S01]  /*0e70*/  UMOV UR4, URZ ;  /* 0x0000003f00047c82 */ /* 0x000fe20008000000 */
[----:B------:R-:W-:-:S04]  /*0e80*/  USHF.R.S32.HI UR9, URZ, 0x1f, UR8 ;  /* 0x0000001f3f097899 */ /* 0x000fc80008011408 */
[----:B------:R-:W-:-:S04]  /*0e90*/  ULEA.HI UR9, UR9, UR8, URZ, 0x5 ;  /* 0x0000000809097291 */ /* 0x000fc8000f8f283f */
[----:B------:R-:W-:Y:S01]  /*0ea0*/  USHF.R.S32.HI UR14, URZ, 0x5, UR9 ;  /* 0x000000053f0e7899 */ /* 0x000fe20008011409 */
[----:B----4-:R-:W-:-:S13]  /*0eb0*/  ISETP.NE.AND P3, PT, R0, 0x1, PT ;  /* 0x000000010000780c */ /* 0x010fda0003f65270 */
[----:B01----:R-:W0:Y:S01]  /*0ec0*/  @P3 LDC R3, c[0x0][0x10] ;  /* 0x00000400ff033b82 */ /* 0x003e220000000800 */
[----:B------:R-:W-:Y:S02]  /*0ed0*/  @P3 IMAD.MOV.U32 R17, RZ, RZ, RZ ;  /* 0x000000ffff113224 */ /* 0x000fe400078e00ff */
[----:B------:R-:W-:-:S05]  /*0ee0*/  @P3 IMAD.MOV.U32 R5, RZ, RZ, RZ ;  /* 0x000000ffff053224 */ /* 0x000fca00078e00ff */
[----:B------:R-:W1:Y:S01]  /*0ef0*/  @!P3 LDC R9, c[0x0][0xc] ;  /* 0x00000300ff09bb82 */ /* 0x000e620000000800 */
[----:B------:R-:W-:Y:S01]  /*0f00*/  ULDC UR6, c[0x0][0xc] ;  /* 0x0000030000067ab9 */ /* 0x000fe20000000800 */
[----:B------:R-:W-:Y:S02]  /*0f10*/  ULDC UR7, c[0x0][0x10] ;  /* 0x0000040000077ab9 */ /* 0x000fe40000000800 */
[----:B------:R-:W-:-:S04]  /*0f20*/  UIMAD.WIDE.U32 UR6, UR6, UR7, URZ ;  /* 0x00000007060672a5 */ /* 0x000fc8000f8e003f */
[----:B------:R-:W4:Y:S01]  /*0f30*/  LDC R8, c[0x0][0x14] ;  /* 0x00000500ff087b82 */ /* 0x000f220000000800 */
[----:B0-----:R-:W-:-:S04]  /*0f40*/  @P3 IMAD.WIDE.U32 R2, R3, UR12, R16 ;  /* 0x0000000c03023c25 */ /* 0x001fc8000f8e0010 */
[----:B------:R-:W-:Y:S02]  /*0f50*/  @P3 IMAD.IADD R3, R3, 0x1, R5 ;  /* 0x0000000103033824 */ /* 0x000fe400078e0205 */
[----:B------:R-:W-:Y:S02]  /*0f60*/  IMAD.MOV.U32 R5, RZ, RZ, RZ ;  /* 0x000000ffff057224 */ /* 0x000fe400078e00ff */
[----:B-1----:R-:W-:-:S04]  /*0f70*/  @!P3 IMAD.WIDE.U32 R4, R16, R9, R4 ;  /* 0x000000091004b225 */ /* 0x002fc800078e0004 */
[----:B------:R-:W-:Y:S02]  /*0f80*/  @!P3 IMAD.MOV.U32 R2, RZ, RZ, R4 ;  /* 0x000000ffff02b224 */ /* 0x000fe400078e0004 */
[C---:B----4-:R-:W-:Y:S02]  /*0f90*/  IMAD R21, R8.reuse, UR7, RZ ;  /* 0x0000000708157c24 */ /* 0x050fe4000f8e02ff */
[----:B------:R-:W-:Y:S01]  /*0fa0*/  IMAD.WIDE.U32 R8, R8, UR6, RZ ;  /* 0x0000000608087c25 */ /* 0x000fe2000f8e00ff */
[----:B------:R-:W-:-:S03]  /*0fb0*/  ULDC.64 UR6, c[0x0][0x750] ;  /* 0x0001d40000067ab9 */ /* 0x000fc60000000a00 */
[----:B------:R-:W-:Y:S02]  /*0fc0*/  @!P3 IMAD.MOV.U32 R3, RZ, RZ, R5 ;  /* 0x000000ffff03b224 */ /* 0x000fe400078e0005 */
[----:B------:R-:W-:Y:S01]  /*0fd0*/  IMAD.IADD R0, R9, 0x1, R21 ;  /* 0x0000000109007824 */ /* 0x000fe200078e0215 */
[----:B------:R-:W-:Y:S06]  /*0fe0*/  @P0 BRA `(.L_x_12) ;  /* 0x0000000000280947 */ /* 0x000fec0003800000 */
[----:B------:R-:W-:Y:S01]  /*0ff0*/  UIMAD.WIDE.U32 UR4, UR14, -0x79e79e79, URZ ;  /* 0x861861870e0478a5 */ /* 0x000fe2000f8e003f */
[----:B------:R-:W-:Y:S01]  /*1000*/  IADD3 R2, P0, R2, R8, RZ ;  /* 0x0000000802027210 */ /* 0x000fe20007f1e0ff */
[----:B------:R-:W-:Y:S02]  /*1010*/  UISETP.GE.U32.AND UP0, UPT, UR14, 0x15, UPT ;  /* 0x000000150e00788c */ /* 0x000fe4000bf06070 */
[----:B------:R-:W-:Y:S02]  /*1020*/  UIADD3 UR4, -UR5, UR14, URZ ;  /* 0x0000000e05047290 */ /* 0x000fe4000fffe13f */
[----:B------:R-:W-:Y:S02]  /*1030*/  IMAD.X R3, R0, 0x1, R3, P0 ;  /* 0x0000000100037824 */ /* 0x000fe400000e0603 */
[----:B------:R-:W-:-:S04]  /*1040*/  ULEA.HI UR4, UR4, UR5, URZ, 0x1f ;  /* 0x0000000504047291 */ /* 0x000fc8000f8ff83f */
[----:B------:R-:W-:-:S03]  /*1050*/  USHF.R.U32.HI UR5, URZ, 0x4, UR4 ;  /* 0x000000043f057899 */ /* 0x000fc60008011604 */
[----:B------:R-:W-:Y:S01]  /*1060*/  UMOV UR4, URZ ;  /* 0x0000003f00047c82 */ /* 0x000fe20008000000 */
[----:B------:R-:W-:Y:S02]  /*1070*/  @UP0 ULOP3.LUT UR4, UR5, 0x1, URZ, 0xc0, !UPT ;  /* 0x0000000105040892 */ /* 0x000fe4000f8ec03f */
[----:B------:R-:W-:-:S12]  /*1080*/  UIMAD UR5, UR5, -0x15, UR14 ;  /* 0xffffffeb050578a4 */ /* 0x000fd8000f8e020e */
.L_x_12:
[----:B------:R-:W-:Y:S01]  /*1090*/  ISETP.GE.U32.AND P0, PT, R2, UR6, PT ;  /* 0x0000000602007c0c */ /* 0x000fe2000bf06070 */
[----:B------:R-:W-:Y:S01]  /*10a0*/  IMAD.MOV.U32 R6, RZ, RZ, -0x1 ;  /* 0xffffffffff067424 */ /* 0x000fe200078e00ff */
[----:B------:R-:W-:Y:S01]  /*10b0*/  PRMT R20, RZ, 0x7610, R20 ;  /* 0x00007610ff147816 */ /* 0x000fe20000000014 */
[----:B------:R-:W-:Y:S01]  /*10c0*/  IMAD.MOV.U32 R5, RZ, RZ, -0x1 ;  /* 0xffffffffff057424 */ /* 0x000fe200078e00ff */
[----:B------:R-:W-:Y:S01]  /*10d0*/  ISETP.GE.U32.AND.EX P0, PT, R3, UR7, PT, P0 ;  /* 0x0000000703007c0c */ /* 0x000fe2000bf06100 */
[----:B------:R-:W-:-:S12]  /*10e0*/  IMAD.MOV.U32 R4, RZ, RZ, -0x1 ;  /* 0xffffffffff047424 */ /* 0x000fd800078e00ff */
[----:B------:R-:W-:Y:S05]  /*10f0*/  @P0 BRA `(.L_x_13) ;  /* 0x0000000400240947 */ /* 0x000fea0003800000 */
[----:B------:R-:W0:Y:S01]  /*1100*/  LDC.64 R28, c[0x0][0x728] ;  /* 0x0001ca00ff1c7b82 */ /* 0x000e220000000a00 */
[----:B------:R-:W-:Y:S02]  /*1110*/  IMAD.MOV.U32 R4, RZ, RZ, R2 ;  /* 0x000000ffff047224 */ /* 0x000fe400078e0002 */
[----:B------:R-:W-:-:S05]  /*1120*/  IMAD.MOV.U32 R5, RZ, RZ, R3 ;  /* 0x000000ffff057224 */ /* 0x000fca00078e0003 */
[----:B------:R-:W1:Y:S08]  /*1130*/  LDC R6, c[0x0][0x730] ;  /* 0x0001cc00ff067b82 */ /* 0x000e700000000800 */
[----:B------:R-:W4:Y:S01]  /*1140*/  LDC.64 R30, c[0x0][0x720] ;  /* 0x0001c800ff1e7b82 */ /* 0x000f220000000a00 */
[----:B0-----:R-:W-:-:S04]  /*1150*/  ISETP.NE.U32.AND P0, PT, R28, RZ, PT ;  /* 0x000000ff1c00720c */ /* 0x001fc80003f05070 */
[----:B------:R-:W-:-:S13]  /*1160*/  ISETP.NE.AND.EX P0, PT, R29, RZ, PT, P0 ;  /* 0x000000ff1d00720c */ /* 0x000fda0003f05300 */
[----:B-1--4-:R-:W-:Y:S05]  /*1170*/  @!P0 BRA `(.L_x_14) ;  /* 0x0000000000288947 */ /* 0x012fea0003800000 */
[----:B------:R-:W0:Y:S02]  /*1180*/  LDC R23, c[0x0][0x734] ;  /* 0x0001cd00ff177b82 */ /* 0x000e240000000800 */
[----:B0-----:R-:W-:-:S05]  /*1190*/  IADD3 R23, P0, R2, R23, RZ ;  /* 0x0000001702177210 */ /* 0x001fca0007f1e0ff */
[----:B------:R-:W-:-:S04]  /*11a0*/  IMAD.X R27, RZ, RZ, R3, P0 ;  /* 0x000000ffff1b7224 */ /* 0x000fc800000e0603 */
[----:B------:R-:W-:-:S04]  /*11b0*/  IMAD.WIDE.U32 R4, R27, R28, RZ ;  /* 0x0000001c1b047225 */ /* 0x000fc800078e00ff */
[----:B------:R-:W-:-:S04]  /*11c0*/  IMAD.WIDE.U32 R20, P0, R23, R29, R4 ;  /* 0x0000001d17147225 */ /* 0x000fc80007800004 */
[----:B------:R-:W-:-:S04]  /*11d0*/  IMAD.WIDE.U32 R4, R23, R28, RZ ;  /* 0x0000001c17047225 */ /* 0x000fc800078e00ff */
[----:B------:R-:W-:Y:S01]  /*11e0*/  IMAD.X R23, RZ, RZ, RZ, P0 ;  /* 0x000000ffff177224 */ /* 0x000fe200000e06ff */
[----:B------:R-:W-:Y:S01]  /*11f0*/  IADD3 RZ, P0, R5, R20, RZ ;  /* 0x0000001405ff7210 */ /* 0x000fe20007f1e0ff */
[----:B------:R-:W-:-:S04]  /*1200*/  IMAD.MOV.U32 R22, RZ, RZ, R21 ;  /* 0x000000ffff167224 */ /* 0x000fc800078e0015 */
[----:B------:R-:W-:-:S08]  /*1210*/  IMAD.WIDE.U32.X R4, R27, R29, R22, P0 ;  /* 0x0000001d1b047225 */ /* 0x000fd000000e0416 */
.L_x_14:
[----:B------:R-:W0:Y:S01]  /*1220*/  LDC.64 R32, c[0x0][0x740] ;  /* 0x0001d000ff207b82 */ /* 0x000e220000000a00 */
[-CC-:B------:R-:W-:Y:S01]  /*1230*/  SHF.R.U64 R36, R4, R6.reuse, R5.reuse ;  /* 0x0000000604247219 */ /* 0x180fe20000001205 */
[----:B------:R-:W-:Y:S01]  /*1240*/  IMAD.MOV.U32 R37, RZ, RZ, 0x1 ;  /* 0x00000001ff257424 */ /* 0x000fe200078e00ff */
[----:B------:R-:W-:Y:S02]  /*1250*/  SHF.R.U32.HI R4, RZ, R6, R5 ;  /* 0x00000006ff047219 */ /* 0x000fe40000011605 */
[----:B------:R-:W-:-:S03]  /*1260*/  IADD3 R21, P0, RZ, -R36, RZ ;  /* 0x80000024ff157210 */ /* 0x000fc60007f1e0ff */
[----:B------:R-:W1:Y:S02]  /*1270*/  LDC R20, c[0x0][0x718] ;  /* 0x0001c600ff147b82 */ /* 0x000e640000000800 */
[----:B------:R-:W-:-:S04]  /*1280*/  IMAD.X R5, RZ, RZ, ~R4, P0 ;  /* 0x000000ffff057224 */ /* 0x000fc800000e0e04 */
[-C--:B------:R-:W-:Y:S02]  /*1290*/  IMAD R6, R5, R30.reuse, RZ ;  /* 0x0000001e05067224 */ /* 0x080fe400078e02ff */
[----:B------:R-:W4:Y:S01]  /*12a0*/  LDC R23, c[0x0][0x708] ;  /* 0x0001c200ff177b82 */ /* 0x000f220000000800 */
[----:B------:R-:W-:-:S04]  /*12b0*/  IMAD.WIDE.U32 R4, R21, R30, R2 ;  /* 0x0000001e15047225 */ /* 0x000fc800078e0002 */
[----:B------:R-:W-:-:S03]  /*12c0*/  IMAD R21, R21, R31, R6 ;  /* 0x0000001f15157224 */ /* 0x000fc600078e0206 */
[----:B------:R-:W2:Y:S01]  /*12d0*/  LDC R28, c[0x0][0x758] ;  /* 0x0001d600ff1c7b82 */ /* 0x000ea20000000800 */
[----:B------:R-:W-:Y:S01]  /*12e0*/  IMAD.IADD R5, R5, 0x1, R21 ;  /* 0x0000000105057824 */ /* 0x000fe200078e0215 */
[----:B0-----:R-:W-:Y:S01]  /*12f0*/  ISETP.NE.U32.AND P0, PT, R32, RZ, PT ;  /* 0x000000ff2000720c */ /* 0x001fe20003f05070 */
[----:B------:R-:W-:-:S03]  /*1300*/  IMAD.MOV.U32 R21, RZ, RZ, -0x1 ;  /* 0xffffffffff157424 */ /* 0x000fc600078e00ff */
[----:B------:R-:W-:Y:S02]  /*1310*/  ISETP.NE.AND.EX P0, PT, R33, RZ, PT, P0 ;  /* 0x000000ff2100720c */ /* 0x000fe40003f05300 */
[----:B------:R-:W0:Y:S01]  /*1320*/  LDC R31, c[0x0][0x700] ;  /* 0x0001c000ff1f7b82 */ /* 0x000e220000000800 */
[-CC-:B-1----:R-:W-:Y:S02]  /*1330*/  SHF.R.U64 R29, R4, R20.reuse, R5.reuse ;  /* 0x00000014041d7219 */ /* 0x182fe40000001205 */
[----:B------:R-:W-:-:S05]  /*1340*/  SHF.R.U32.HI R4, RZ, R20, R5 ;  /* 0x00000014ff047219 */ /* 0x000fca0000011605 */
[----:B------:R-:W1:Y:S01]  /*1350*/  LDC R30, c[0x0][0x748] ;  /* 0x0001d200ff1e7b82 */ /* 0x000e620000000800 */
[-CC-:B----4-:R-:W-:Y:S02]  /*1360*/  SHF.R.U64 R39, R29, R23.reuse, R4.reuse ;  /* 0x000000171d277219 */ /* 0x190fe40000001204 */
[----:B------:R-:W-:-:S05]  /*1370*/  SHF.R.U32.HI R5, RZ, R23, R4 ;  /* 0x00000017ff057219 */ /* 0x000fca0000011604 */
[----:B------:R-:W4:Y:S01]  /*1380*/  LDC R35, c[0x0][0x738] ;  /* 0x0001ce00ff237b82 */ /* 0x000f220000000800 */
[-C--:B--2---:R-:W-:Y:S02]  /*1390*/  SHF.L.U32 R4, R21, R28.reuse, RZ ;  /* 0x0000001c15047219 */ /* 0x084fe400000006ff */
[--C-:B------:R-:W-:Y:S02]  /*13a0*/  SHF.R.U64 R38, R39, R28, R5.reuse ;  /* 0x0000001c27267219 */ /* 0x100fe40000001205 */
[----:B------:R-:W-:Y:S02]  /*13b0*/  LOP3.LUT R6, RZ, R4, RZ, 0x33, !PT ;  /* 0x00000004ff067212 */ /* 0x000fe400078e33ff */
[----:B------:R-:W-:Y:S01]  /*13c0*/  SHF.R.U32.HI R5, RZ, R28, R5 ;  /* 0x0000001cff057219 */ /* 0x000fe20000011605 */
[----:B------:R-:W2:Y:S01]  /*13d0*/  LDC R34, c[0x0][0x710] ;  /* 0x0001c400ff227b82 */ /* 0x000ea20000000800 */
[----:B------:R-:W-:Y:S01]  /*13e0*/  IMAD.MOV.U32 R4, RZ, RZ, R38 ;  /* 0x000000ffff047224 */ /* 0x000fe200078e0026 */
[----:B------:R-:W-:Y:S06]  /*13f0*/  @!P0 BRA `(.L_x_15) ;  /* 0x0000000000288947 */ /* 0x000fec0003800000 */
[----:B------:R-:W3:Y:S02]  /*1400*/  LDC R23, c[0x0][0x74c] ;  /* 0x0001d300ff177b82 */ /* 0x000ee40000000800 */
[----:B---3--:R-:W-:-:S05]  /*1410*/  IADD3 R23, P0, R38, R23, RZ ;  /* 0x0000001726177210 */ /* 0x008fca0007f1e0ff */
        /* <DEDUP_REMOVED lines=8> */
.L_x_15:
[----:B-1----:R-:W-:Y:S01]  /*14a0*/  SHF.R.U64 R17, R4, R30, R5 ;  /* 0x0000001e04117219 */ /* 0x002fe20000001205 */
[----:B------:R-:W-:Y:S01]  /*14b0*/  @P3 IMAD R24, R25, R26, R16 ;  /* 0x0000001a19183224 */ /* 0x000fe200078e0210 */
[----:B------:R-:W-:Y:S02]  /*14c0*/  SHF.L.U32 R4, R37, R28, RZ ;  /* 0x0000001c25047219 */ /* 0x000fe400000006ff */
[----:B------:R-:W-:Y:S01]  /*14d0*/  LOP3.LUT R5, R39, R6, RZ, 0xc0, !PT ;  /* 0x0000000627057212 */ /* 0x000fe200078ec0ff */
[----:B0-----:R-:W-:Y:S02]  /*14e0*/  VIADD R6, R31, 0xffffffff ;  /* 0xffffffff1f067836 */ /* 0x001fe40000000000 */
[----:B------:R-:W-:Y:S02]  /*14f0*/  IMAD.MOV R20, RZ, RZ, -R17 ;  /* 0x000000ffff147224 */ /* 0x000fe400078e0a11 */
[----:B------:R-:W-:Y:S01]  /*1500*/  IMAD R5, R4, R17, R5 ;  /* 0x0000001104057224 */ /* 0x000fe200078e0205 */
[----:B------:R-:W-:Y:S01]  /*1510*/  LOP3.LUT R17, R29, R6, RZ, 0xc0, !PT ;  /* 0x000000061d117212 */ /* 0x000fe200078ec0ff */
[----:B----4-:R-:W-:-:S02]  /*1520*/  IMAD R4, R20, R35, R38 ;  /* 0x0000002314047224 */ /* 0x010fc400078e0226 */
[----:B--2---:R-:W-:Y:S02]  /*1530*/  IMAD R6, R5, R34, R24 ;  /* 0x0000002205067224 */ /* 0x004fe400078e0218 */
[----:B------:R-:W-:Y:S02]  /*1540*/  IMAD R17, R4, R31, R17 ;  /* 0x0000001f04117224 */ /* 0x000fe400078e0211 */
[----:B------:R-:W-:Y:S02]  /*1550*/  IMAD.MOV.U32 R20, RZ, RZ, 0x1 ;  /* 0x00000001ff147424 */ /* 0x000fe400078e00ff */
[----:B------:R-:W-:Y:S01]  /*1560*/  IMAD.MOV.U32 R4, RZ, RZ, R36 ;  /* 0x000000ffff047224 */ /* 0x000fe200078e0024 */
[----:B------:R-:W-:Y:S02]  /*1570*/  SEL R5, R17, R6, !P3 ;  /* 0x0000000611057207 */ /* 0x000fe40005800000 */
[----:B------:R-:W-:-:S07]  /*1580*/  SEL R6, R6, R17, !P3 ;  /* 0x0000001106067207 */ /* 0x000fce0005800000 */
.L_x_13:
[----:B------:R-:W-:Y:S05]  /*1590*/  @!P1 BRA `(.L_x_16) ;  /* 0x00000000000c9947 */ /* 0x000fea0003800000 */
[----:B------:R-:W-:Y:S01]  /*15a0*/  UCGABAR_WAIT ;  /* 0x0000000000007dc7 */ /* 0x000fe20008000000 */
[----:B------:R-:W-:Y:S01]  /*15b0*/  CCTL.IVALL ;  /* 0x00000000ff00798f */ /* 0x000fe20002000000 */
[----:B------:R-:W-:Y:S05]  /*15c0*/  BRA `(.L_x_17) ;  /* 0x0000000000047947 */ /* 0x000fea0003800000 */
.L_x_16:
[----:B------:R-:W-:Y:S06]  /*15d0*/  BAR.SYNC.DEFER_BLOCKING 0x0 ;  /* 0x0000000000007b1d */ /* 0x000fec0000010000 */
.L_x_17:
[----:B------:R-:W-:Y:S05]  /*15e0*/  @!P2 BRA `(.L_x_18) ;  /* 0x000000680064a947 */ /* 0x000fea0003800000 */
[----:B------:R-:W-:-:S13]  /*15f0*/  ISETP.GT.U32.AND P0, PT, R40, 0x1, PT ;  /* 0x000000012800780c */ /* 0x000fda0003f04070 */
[----:B------:R-:W-:Y:S05]  /*1600*/  @P0 EXIT ;  /* 0x000000000000094d */ /* 0x000fea0003800000 */
.L_x_19:
[----:B------:R-:W-:-:S08]  /*1610*/  NOP ;  /* 0x0000000000007918 */ /* 0x000fd00000000000 */
[----:B------:R-:W0:Y:S02]  /*1620*/  USETMAXREG.TRY_ALLOC.CTAPOOL UP0, 0xe8 ;  /* 0x000000e8000079c8 */ /* 0x000e240008000600 */
[----:B0-----:R-:W-:-:S13]  /*1630*/  PLOP3.LUT P0, PT, PT, PT, UP0, 0x80, 0x0 ;  /* 0x000000000000781c */ /* 0x001fda0003f0f008 */
[----:B------:R-:W-:Y:S05]  /*1640*/  @!P0 BRA `(.L_x_19) ;  /* 0xfffffffc00f08947 */ /* 0x000fea000383ffff */
[----:B------:R-:W-:-:S13]  /*1650*/  LOP3.LUT P0, RZ, R20, 0xff, RZ, 0xc0, !PT ;  /* 0x000000ff14ff7812 */ /* 0x000fda000780c0ff */
[----:B------:R-:W-:Y:S05]  /*1660*/  @!P0 EXIT ;  /* 0x000000000000894d */ /* 0x000fea0003800000 */
[CC--:B------:R-:W-:Y:S01]  /*1670*/  LEA.HI R17, R18.reuse, R11.reuse, RZ, 0x2 ;  /* 0x0000000b12117211 */ /* 0x0c0fe200078f10ff */
[----:B------:R-:W0:Y:S01]  /*1680*/  S2UR UR6, SR_CgaCtaId ;  /* 0x00000000000679c3 */ /* 0x000e220000008800 */
[-C--:B------:R-:W-:Y:S01]  /*1690*/  LEA.HI R10, R11, R11.reuse, RZ, 0x1 ;  /* 0x0000000b0b0a7211 */ /* 0x080fe200078f08ff */
[----:B------:R-:W-:Y:S01]  /*16a0*/  UIADD3 UR7, UR13, -0x1, URZ ;  /* 0xffffffff0d077890 */ /* 0x000fe2000fffe03f */
[--C-:B------:R-:W-:Y:S01]  /*16b0*/  SHF.R.S32.HI R19, RZ, 0x2, R17.reuse ;  /* 0x00000002ff137819 */ /* 0x100fe20000011411 */
[----:B------:R-:W-:Y:S01]  /*16c0*/  UMOV UR12, 0x400 ;  /* 0x00000400000c7882 */ /* 0x000fe20000000000 */
[----:B------:R-:W-:Y:S01]  /*16d0*/  SHF.R.S32.HI R16, RZ, 0x1f, R17 ;  /* 0x0000001fff107819 */ /* 0x000fe20000011411 */
[----:B------:R-:W-:Y:S01]  /*16e0*/  UISETP.NE.AND UP0, UPT, UR7, URZ, UPT ;  /* 0x0000003f0700728c */ /* 0x000fe2000bf05270 */
[----:B------:R-:W-:Y:S01]  /*16f0*/  LEA.HI R20, R18, R11, RZ, 0x5 ;  /* 0x0000000b12147211 */ /* 0x000fe200078f28ff */
[----:B------:R-:W-:Y:S01]  /*1700*/  ULDC UR8, c[0x0][0x284] ;  /* 0x0000a10000087ab9 */ /* 0x000fe20000000800 */
[----:B------:R-:W-:Y:S01]  /*1710*/  LEA.HI R18, R16, R19, RZ, 0x3 ;  /* 0x0000001310127211 */ /* 0x000fe200078f18ff */
[----:B------:R-:W-:Y:S01]  /*1720*/  USHF.L.U32 UR17, UR14, 0x1, URZ ;  /* 0x000000010e117899 */ /* 0x000fe2000800063f */
[----:B------:R-:W-:-:S02]  /*1730*/  LOP3.LUT R16, R10, 0x7ffffe, RZ, 0xc0, !PT ;  /* 0x007ffffe0a107812 */ /* 0x000fc400078ec0ff */
[----:B------:R-:W-:Y:S02]  /*1740*/  LOP3.LUT R22, R17, 0xfffffffc, RZ, 0xc0, !PT ;  /* 0xfffffffc11167812 */ /* 0x000fe400078ec0ff */
[----:B------:R-:W-:Y:S01]  /*1750*/  LOP3.LUT R18, R18, 0xfffffff8, RZ, 0xc0, !PT ;  /* 0xfffffff812127812 */ /* 0x000fe200078ec0ff */
[C---:B------:R-:W-:Y:S01]  /*1760*/  IMAD.IADD R17, R11.reuse, 0x1, -R16 ;  /* 0x000000010b117824 */ /* 0x040fe200078e0a10 */
[C---:B------:R-:W-:Y:S01]  /*1770*/  LOP3.LUT P0, RZ, R11.reuse, 0x7, RZ, 0xc0, !PT ;  /* 0x000000070bff7812 */ /* 0x040fe2000780c0ff */
[----:B------:R-:W-:Y:S01]  /*1780*/  IMAD.IADD R16, R11, 0x1, -R22 ;  /* 0x000000010b107824 */ /* 0x000fe200078e0a16 */
[----:B------:R-:W-:Y:S01]  /*1790*/  SHF.R.S32.HI R11, RZ, 0x1, R10 ;  /* 0x00000001ff0b7819 */ /* 0x000fe2000001140a */
[----:B------:R-:W-:Y:S01]  /*17a0*/  IMAD.IADD R18, R19, 0x1, -R18 ;  /* 0x0000000113127824 */ /* 0x000fe200078e0a12 */
[----:B------:R-:W-:Y:S02]  /*17b0*/  SHF.R.S32.HI R19, RZ, 0x5, R20 ;  /* 0x00000005ff137819 */ /* 0x000fe40000011414 */
[----:B------:R-:W-:Y:S01]  /*17c0*/  LEA.HI R10, R10, R11, RZ, 0x1 ;  /* 0x0000000b0a0a7211 */ /* 0x000fe200078f08ff */
[----:B0-----:R-:W-:Y:S01]  /*17d0*/  ULEA UR12, UR6, UR12, 0x18 ;  /* 0x0000000c060c7291 */ /* 0x001fe2000f8ec03f */
[----:B------:R-:W-:Y:S01]  /*17e0*/  ISETP.LT.U32.AND P0, PT, R15, 0x2, !P0 ;  /* 0x000000020f00780c */ /* 0x000fe20004701070 */
[----:B------:R-:W-:Y:S01]  /*17f0*/  IMAD R17, R19, 0x2, R17 ;  /* 0x0000000213117824 */ /* 0x000fe200078e0211 */
[----:B------:R-:W-:Y:S01]  /*1800*/  LOP3.LUT R10, R10, 0x7fffffe, RZ, 0xc0, !PT ;  /* 0x07fffffe0a0a7812 */ /* 0x000fe200078ec0ff */
[----:B------:R-:W-:Y:S01]  /*1810*/  USHF.L.U32 UR6, UR7, 0x3, URZ ;  /* 0x0000000307067899 */ /* 0x000fe2000800063f */
[----:B------:R-:W-:Y:S01]  /*1820*/  LOP3.LUT R89, R7, 0x1, RZ, 0xfc, !PT ;  /* 0x0000000107597812 */ /* 0x000fe200078efcff */
[----:B------:R-:W-:Y:S01]  /*1830*/  IMAD R20, R17, 0x8, R18 ;  /* 0x0000000811147824 */ /* 0x000fe200078e0212 */
[----:B------:R-:W-:Y:S01]  /*1840*/  USEL UR7, URZ, 0x1, UP0 ;  /* 0x000000013f077887 */ /* 0x000fe20008000000 */
[----:B------:R-:W-:Y:S01]  /*1850*/  IMAD.IADD R11, R11, 0x1, -R10 ;  /* 0x000000010b0b7824 */ /* 0x000fe200078e0a0a */
[----:B------:R-:W-:Y:S01]  /*1860*/  VIMNMX R17, RZ, UR14, PT ;  /* 0x0000000eff117c48 */ /* 0x000fe2000bfe0100 */
[C-C-:B------:R-:W-:Y:S01]  /*1870*/  IMAD R10, R19.reuse, 0x10, R18.reuse ;  /* 0x00000010130a7824 */ /* 0x140fe200078e0212 */
[----:B------:R-:W-:Y:S01]  /*1880*/  UIADD3 UR20, UR12, 0x160, URZ ;  /* 0x000001600c147890 */ /* 0x000fe2000fffe03f */
[----:B------:R-:W-:Y:S01]  /*1890*/  IMAD R18, R19, -0x10, -R18 ;  /* 0xfffffff013127824 */ /* 0x000fe200078e0a12 */
[----:B------:R-:W-:Y:S01]  /*18a0*/  ULOP3.LUT UR6, UR6, 0x8, URZ, 0xc0, !UPT ;  /* 0x0000000806067892 */ /* 0x000fe2000f8ec03f */
[----:B------:R-:W-:Y:S01]  /*18b0*/  IMAD R20, R20, 0x2, R11 ;  /* 0x0000000214147824 */ /* 0x000fe200078e020b */
[----:B------:R-:W-:Y:S01]  /*18c0*/  IADD3 R17, -R17, UR14, RZ ;  /* 0x0000000e11117c10 */ /* 0x000fe2000fffe1ff */
[----:B------:R-:W-:Y:S01]  /*18d0*/  IMAD.U32 R91, RZ, RZ, UR7 ;  /* 0x00000007ff5b7e24 */ /* 0x000fe2000f8e00ff */
[----:B------:R-:W-:Y:S01]  /*18e0*/  SEL R19, RZ, 0x1, !P0 ;  /* 0x00000001ff137807 */ /* 0x000fe20004000000 */
[----:B------:R-:W-:Y:S01]  /*18f0*/  VIADD R18, R18, UR8 ;  /* 0x0000000812127c36 */ /* 0x000fe20008000000 */
[----:B------:R-:W-:Y:S01]  /*1900*/  SHF.R.S32.HI R11, RZ, 0x1f, R10 ;  /* 0x0000001fff0b7819 */ /* 0x000fe2000001140a */
[----:B------:R-:W-:Y:S01]  /*1910*/  IMAD.SHL.U32 R20, R20, 0x20, RZ ;  /* 0x0000002014147824 */ /* 0x000fe200078e00ff */
[----:B------:R-:W-:-:S02]  /*1920*/  ULEA UR13, UR13, UR20, 0x3 ;  /* 0x000000140d0d7291 */ /* 0x000fc4000f8e183f */
[----:B------:R-:W-:Y:S02]  /*1930*/  ULOP3.LUT UR21, UR6, 0x8, URZ, 0x3c, !UPT ;  /* 0x0000000806157892 */ /* 0x000fe4000f8e3c3f */
[----:B------:R-:W-:-:S12]  /*1940*/  ULOP3.LUT UR15, UR6, 0x18, URZ, 0x3c, !UPT ;  /* 0x00000018060f7892 */ /* 0x000fd8000f8e3c3f */
.L_x_160:
[----:B------:R-:W-:Y:S01]  /*1950*/  SHF.L.U32 R21, R91, 0x1f, RZ ;  /* 0x0000001f5b157819 */ /* 0x000fe200000006ff */
[----:B------:R-:W-:Y:S01]  /*1960*/  IMAD.MOV.U32 R22, RZ, RZ, RZ ;  /* 0x000000ffff167224 */ /* 0x000fe200078e00ff */
[----:B------:R-:W-:Y:S02]  /*1970*/  ISETP.GE.AND P1, PT, R17, 0x1, PT ;  /* 0x000000011100780c */ /* 0x000fe40003f26270 */
[----:B------:R-:W0:Y:S02]  /*1980*/  SYNCS.PHASECHK.TRANS64.TRYWAIT P0, [UR13+-0x8], R21 ;  /* 0xfffff815ff0075a7 */ /* 0x000e24000800014d */
[----:B01-3-5:R-:W-:Y:S09]  /*1990*/  @!P0 BRA `(.L_x_20) ;  /* 0x0000008000208947 */ /* 0x02bff20003800000 */
.L_x_199:
[----:B------:R-:W-:Y:S01]  /*19a0*/  UMOV UR6, URZ ;  /* 0x0000003f00067c82 */ /* 0x000fe20008000000 */
[----:B------:R-:W-:Y:S01]  /*19b0*/  IMAD.MOV.U32 R88, RZ, RZ, RZ ;  /* 0x000000ffff587224 */ /* 0x000fe200078e00ff */
[----:B0-----:R-:W-:Y:S01]  /*19c0*/  CS2R R24, SRZ ;  /* 0x0000000000187805 */ /* 0x001fe2000001ff00 */
[----:B------:R-:W-:Y:S01]  /*19d0*/  IMAD.MOV.U32 R90, RZ, RZ, RZ ;  /* 0x000000ffff5a7224 */ /* 0x000fe200078e00ff */
[----:B------:R-:W-:Y:S01]  /*19e0*/  CS2R R26, SRZ ;  /* 0x00000000001a7805 */ /* 0x000fe2000001ff00 */
        /* <DEDUP_REMOVED lines=60> */
[----:B------:R-:W-:-:S02]  /*1db0*/  IMAD.MOV.U32 R152, RZ, RZ, RZ ;  /* 0x000000ffff987224 */ /* 0x000fc400078e00ff */
[----:B------:R-:W-:Y:S02]  /*1dc0*/  IMAD.MOV.U32 R154, RZ, RZ, RZ ;  /* 0x000000ffff9a7224 */ /* 0x000fe400078e00ff */
[----:B------:R-:W-:Y:S02]  /*1dd0*/  IMAD.MOV.U32 R156, RZ, RZ, RZ ;  /* 0x000000ffff9c7224 */ /* 0x000fe400078e00ff */
[----:B------:R-:W-:Y:S02]  /*1de0*/  IMAD.MOV.U32 R158, RZ, RZ, RZ ;  /* 0x000000ffff9e7224 */ /* 0x000fe400078e00ff */
[----:B------:R-:W-:Y:S02]  /*1df0*/  IMAD.MOV.U32 R160, RZ, RZ, RZ ;  /* 0x000000ffffa07224 */ /* 0x000fe400078e00ff */
[----:B------:R-:W-:Y:S02]  /*1e00*/  IMAD.MOV.U32 R162, RZ, RZ, RZ ;  /* 0x000000ffffa27224 */ /* 0x000fe400078e00ff */
        /* <DEDUP_REMOVED lines=24> */
[----:B------:R-:W-:Y:S01]  /*1f90*/  IMAD.MOV.U32 R21, RZ, RZ, RZ ;  /* 0x000000ffff157224 */ /* 0x000fe200078e00ff */
[----:B------:R-:W-:Y:S06]  /*1fa0*/  @!P1 BRA `(.L_x_21) ;  /* 0x00000008001c9947 */ /* 0x000fec0003800000 */
[----:B------:R-:W-:Y:S01]  /*1fb0*/  IMAD.MOV.U32 R22, RZ, RZ, RZ ;  /* 0x000000ffff167224 */ /* 0x000fe200078e00ff */
[----:B------:R-:W-:Y:S01]  /*1fc0*/  UMOV UR6, URZ ;  /* 0x0000003f00067c82 */ /* 0x000fe20008000000 */
[----:B------:R-:W-:Y:S01]  /*1fd0*/  IMAD.MOV.U32 R23, RZ, RZ, R17 ;  /* 0x000000ffff177224 */ /* 0x000fe200078e0011 */
[----:B------:R-:W-:Y:S01]  /*1fe0*/  UPLOP3.LUT UP0, UPT, UPT, UPT, UPT, 0x40, 0x0 ;  /* 0x000000000000789c */ /* 0x000fe20003f0e870 */
[----:B------:R-:W-:Y:S01]  /*1ff0*/  IMAD.U32 R97, RZ, RZ, UR4 ;  /* 0x00000004ff617e24 */ /* 0x000fe2000f8e00ff */
[----:B------:R-:W-:Y:S01]  /*2000*/  UMOV UR16, UR5 ;  /* 0x0000000500107c82 */ /* 0x000fe20008000000 */
[----:B------:R-:W-:Y:S01]  /*2010*/  IMAD.U32 R93, RZ, RZ, UR5 ;  /* 0x00000005ff5d7e24 */ /* 0x000fe2000f8e00ff */
[----:B------:R-:W-:Y:S01]  /*2020*/  UMOV UR7, URZ ;  /* 0x0000003f00077c82 */ /* 0x000fe20008000000 */
[----:B------:R-:W-:-:S06]  /*2030*/  ULDC UR22, c[0x0][0x644] ;  /* 0x0001910000167ab9 */ /* 0x000fcc0000000800 */
.L_x_29:
[----:B------:R-:W-:-:S13]  /*2040*/  ISETP.NE.AND P1, PT, R89, 0x3, PT ;  /* 0x000000035900780c */ /* 0x000fda0003f25270 */
[----:B------:R-:W-:Y:S05]  /*2050*/  @!P1 BRA `(.L_x_22) ;  /* 0x0000000000049947 */ /* 0x000fea0003800000 */
[----:B------:R-:W-:Y:S01]  /*2060*/  BPT.TRAP 0x1 ;  /* 0x000000040000795c */ /* 0x000fe20000300000 */
.L_x_22:
[----:B------:R-:W-:Y:S01]  /*2070*/  ULEA UR8, UR16, UR12, 0x3 ;  /* 0x0000000c10087291 */ /* 0x000fe2000f8e183f */
[----:B------:R-:W-:-:S08]  /*2080*/  SHF.L.U32 R95, R97, 0x1f, RZ ;  /* 0x0000001f615f7819 */ /* 0x000fd000000006ff */
[----:B------:R0:W1:Y:S01]  /*2090*/  SYNCS.PHASECHK.TRANS64.TRYWAIT P0, [UR8], R95 ;  /* 0x0000005fff0075a7 */ /* 0x0000620008000148 */
[----:B------:R-:W-:Y:S05]  /*20a0*/  @!P1 BRA `(.L_x_23) ;  /* 0x0000000000049947 */ /* 0x000fea0003800000 */
[----:B------:R-:W-:Y:S01]  /*20b0*/  BPT.TRAP 0x1 ;  /* 0x000000040000795c */ /* 0x000fe20000300000 */
.L_x_23:
[----:B-1----:R-:W-:Y:S05]  /*20c0*/  @P0 BRA `(.L_x_24) ;  /* 0x0000000000080947 */ /* 0x002fea0003800000 */
[----:B------:R-:W1:Y:S02]  /*20d0*/  SYNCS.PHASECHK.TRANS64.TRYWAIT P0, [UR8], R95 ;  /* 0x0000005fff0075a7 */ /* 0x000e640008000148 */
[----:B-1----:R-:W-:Y:S05]  /*20e0*/  @!P0 BRA `(.L_x_25) ;  /* 0x0000007800648947 */ /* 0x002fea0003800000 */
.L_x_24:
[----:B------:R-:W-:Y:S02]  /*20f0*/  USHF.L.U32 UR8, UR16, 0x9, URZ ;  /* 0x0000000910087899 */ /* 0x000fe4000800063f */
[----:B------:R-:W-:Y:S02]  /*2100*/  UIADD3 UR9, UR12, 0x280, URZ ;  /* 0x000002800c097890 */ /* 0x000fe4000fffe03f */
[----:B------:R-:W-:Y:S02]  /*2110*/  UIADD3 UR10, UR12, 0xaa80, URZ ;  /* 0x0000aa800c0a7890 */ /* 0x000fe4000fffe03f */
[----:B01----:R-:W-:Y:S01]  /*2120*/  LEA.HI.SX32 R95, R20, UR8, 0x1d ;  /* 0x00000008145f7c11 */ /* 0x003fe2000f8feaff */
[----:B------:R-:W-:Y:S02]  /*2130*/  USHF.R.U32.HI UR9, URZ, 0x4, UR9 ;  /* 0x000000043f097899 */ /* 0x000fe40008011609 */
[----:B------:R-:W-:Y:S02]  /*2140*/  USHF.R.U32.HI UR10, URZ, 0x4, UR10 ;  /* 0x000000043f0a7899 */ /* 0x000fe4000801160a */
[----:B------:R-:W-:Y:S01]  /*2150*/  USEL UR7, UR7, URZ, !UP0 ;  /* 0x0000003f07077287 */ /* 0x000fe2000c000000 */
[----:B------:R-:W0:Y:S01]  /*2160*/  LDS R95, [R95+UR12+0x34a80] ;  /* 0x034a800c5f5f7984 */ /* 0x000e220008000800 */
[----:B------:R-:W-:-:S02]  /*2170*/  ULOP3.LUT UR9, UR9, 0x3fff, URZ, 0xc0, !UPT ;  /* 0x00003fff09097892 */ /* 0x000fc4000f8ec03f */
[----:B------:R-:W-:Y:S02]  /*2180*/  ULOP3.LUT UR10, UR10, 0x3fff, URZ, 0xc0, !UPT ;  /* 0x00003fff0a0a7892 */ /* 0x000fe4000f8ec03f */
[----:B------:R-:W-:Y:S02]  /*2190*/  UISETP.NE.U32.AND UP0, UPT, UR7, URZ, UPT ;  /* 0x0000003f0700728c */ /* 0x000fe4000bf05070 */
[----:B------:R-:W-:Y:S02]  /*21a0*/  ULOP3.LUT UR7, UR9, 0x10000, URZ, 0xfc, !UPT ;  /* 0x0001000009077892 */ /* 0x000fe4000f8efc3f */
[----:B------:R-:W-:Y:S02]  /*21b0*/  ULOP3.LUT UR10, UR10, 0x10000, URZ, 0xfc, !UPT ;  /* 0x000100000a0a7892 */ /* 0x000fe4000f8efc3f */
[----:B------:R-:W-:Y:S02]  /*21c0*/  ULEA UR7, UR16, UR7, 0x7 ;  /* 0x0000000710077291 */ /* 0x000fe4000f8e383f */
[----:B------:R-:W-:Y:S01]  /*21d0*/  UIADD3 UR10, UR8, UR10, URZ ;  /* 0x0000000a080a7290 */ /* 0x000fe2000fffe03f */
[----:B------:R-:W-:Y:S01]  /*21e0*/  UMOV UR9, 0xc0000010 ;  /* 0xc000001000097882 */ /* 0x000fe20000000000 */
[----:B------:R-:W-:Y:S01]  /*21f0*/  UMOV UR11, 0x80000020 ;  /* 0x80000020000b7882 */ /* 0x000fe20000000000 */
[----:B------:R-:W-:-:S02]  /*2200*/  UIADD3 UR6, UR6, 0x1, URZ ;  /* 0x0000000106067890 */ /* 0x000fc4000fffe03f */
[----:B------:R-:W-:Y:S01]  /*2210*/  UMOV UR8, UR7 ;  /* 0x0000000700087c82 */ /* 0x000fe20008000000 */
[----:B0-----:R-:W-:-:S06]  /*2220*/  WARPGROUP.ARRIVE ;  /* 0x00000000000079c5 */ /* 0x001fcc0000000000 */
[----:B------:R-:W-:Y:S01]  /*2230*/  QGMMA.SP.64x128x64.F32.E4M3.E4M3 R24, gdesc[UR8], R24, UP0, R95, gsb0 ;  /* 0x05e05f00081879f3 */ /* 0x000fe2000b800a18 */
[----:B------:R-:W-:-:S04]  /*2240*/  UISETP.NE.AND UP0, UPT, UR6, UR22, UPT ;  /* 0x000000160600728c */ /* 0x000fc8000bf05270 */
[----:B------:R-:W-:-:S04]  /*2250*/  USEL UR7, URZ, 0x1, UP0 ;  /* 0x000000013f077887 */ /* 0x000fc80008000000 */
[----:B------:R-:W-:-:S06]  /*2260*/  UISETP.NE.AND UP0, UPT, UR7, URZ, UPT ;  /* 0x0000003f0700728c */ /* 0x000fcc000bf05270 */
[----:B------:R-:W-:Y:S01]  /*2270*/  PLOP3.LUT P0, PT, PT, PT, UP0, 0x80, 0x0 ;  /* 0x000000000000781c */ /* 0x000fe20003f0f008 */
[----:B------:R-:W-:-:S12]  /*2280*/  WARPGROUP.DEPBAR.LE gsb0, 0x0 ;  /* 0x00008000000079c5 */ /* 0x000fd80000010000 */
[----:B------:R-:W-:Y:S05]  /*2290*/  @!P0 BRA `(.L_x_26) ;  /* 0x0000000400088947 */ /* 0x000fea0003800000 */
[----:B------:R-:W-:Y:S01]  /*22a0*/  FADD R21, R24, R21 ;  /* 0x0000001518157221 */ /* 0x000fe20000000000 */
[----:B------:R-:W-:-:S01]  /*22b0*/  FADD R210, R25, R210 ;  /* 0x000000d219d27221 */ /* 0x000fc20000000000 */
        /* <DEDUP_REMOVED lines=62> */
[----:B------:R-:W-:-:S02]  /*26a0*/  WARPGROUP.DEPBAR.LE gsb0, 0x0 ;  /* 0x00008000000079c5 */ /* 0x000fc40000010000 */
[----:B------:R-:W-:-:S05]  /*26b0*/  UMOV UR6, URZ ;  /* 0x0000003f00067c82 */ /* 0x000fca0008000000 */
.L_x_26:
[----:B------:R-:W-:Y:S05]  /*26c0*/  @!P1 BRA `(.L_x_27) ;  /* 0x0000000000049947 */ /* 0x000fea0003800000 */
[----:B------:R-:W-:Y:S01]  /*26d0*/  BPT.TRAP 0x1 ;  /* 0x000000040000795c */ /* 0x000fe20000300000 */
.L_x_27:
[----:B------:R-:W-:-:S13]  /*26e0*/  LOP3.LUT P0, RZ, R14, R19, RZ, 0xc0, !PT ;  /* 0x000000130eff7212 */ /* 0x000fda000780c0ff */
[----:B------:R-:W-:-:S05]  /*26f0*/  @P0 LEA R95, R93, UR12, 0x3 ;  /* 0x0000000c5d5f0c11 */ /* 0x000fca000f8e18ff */
[----:B------:R-:W-:-:S05]  /*2700*/  @P0 VIADD R212, R95, 0xa8 ;  /* 0x000000a85fd40836 */ /* 0x000fca0000000000 */
[----:B------:R-:W-:-:S04]  /*2710*/  @P0 PRMT R212, R15, 0x654, R212 ;  /* 0x000006540fd40816 */ /* 0x000fc800000000d4 */
[----:B------:R0:W-:Y:S01]  /*2720*/  @P0 SYNCS.ARRIVE.TRANS64.RED.A1T0 RZ, [R212+URZ], RZ ;  /* 0x000000ffd4ff09a7 */ /* 0x0001e2000810043f */
[----:B------:R-:W-:-:S13]  /*2730*/  ISETP.GT.U32.AND P0, PT, R7, 0x1, PT ;  /* 0x000000010700780c */ /* 0x000fda0003f04070 */
[----:B0-----:R-:W-:Y:S05]  /*2740*/  @P0 BRA `(.L_x_28) ;  /* 0x0000000000040947 */ /* 0x001fea0003800000 */
[----:B------:R-:W-:Y:S01]  /*2750*/  BPT.TRAP 0x1 ;  /* 0x000000040000795c */ /* 0x000fe20000300000 */
.L_x_28:
[----:B------:R-:W-:Y:S01]  /*2760*/  UIADD3 UR16, UR16, 0x1, URZ ;  /* 0x0000000110107890 */ /* 0x000fe2000fffe03f */
[----:B------:R-:W-:Y:S01]  /*2770*/  ISETP.GT.AND P1, PT, R23, 0x1, PT ;  /* 0x000000011700780c */ /* 0x000fe20003f24270 */
[----:B------:R-:W-:Y:S02]  /*2780*/  VIADD R93, R93, 0x1 ;  /* 0x000000015d5d7836 */ /* 0x000fe40000000000 */
[----:B------:R-:W-:Y:S01]  /*2790*/  UISETP.NE.AND UP1, UPT, UR16, 0x15, UPT ;  /* 0x000000151000788c */ /* 0x000fe2000bf25270 */
[----:B------:R-:W-:Y:S02]  /*27a0*/  VIADD R23, R23, 0xffffffff ;  /* 0xffffffff17177836 */ /* 0x000fe40000000000 */
[C---:B------:R-:W-:Y:S01]  /*27b0*/  ISETP.NE.AND P0, PT, R93.reuse, 0x15, PT ;  /* 0x000000155d00780c */ /* 0x040fe20003f05270 */
[----:B------:R-:W-:Y:S02]  /*27c0*/  USEL UR7, URZ, 0x1, UP1 ;  /* 0x000000013f077887 */ /* 0x000fe40008800000 */
[----:B------:R-:W-:Y:S01]  /*27d0*/  USEL UR16, UR16, URZ, UP1 ;  /* 0x0000003f10107287 */ /* 0x000fe20008800000 */
[----:B------:R-:W-:-:S03]  /*27e0*/  SEL R93, R93, RZ, P0 ;  /* 0x000000ff5d5d7207 */ /* 0x000fc60000000000 */
[----:B------:R-:W-:Y:S01]  /*27f0*/  LOP3.LUT R97, R97, UR7, RZ, 0x3c, !PT ;  /* 0x0000000761617c12 */ /* 0x000fe2000f8e3cff */
[----:B------:R-:W-:Y:S01]  /*2800*/  UMOV UR7, 0x1 ;  /* 0x0000000100077882 */ /* 0x000fe20000000000 */
[----:B------:R-:W-:Y:S06]  /*2810*/  @P1 BRA `(.L_x_29) ;  /* 0xfffffff800081947 */ /* 0x000fec000383ffff */
.L_x_21:
[----:B------:R-:W-:Y:S01]  /*2820*/  UISETP.NE.AND UP0, UPT, UR6, URZ, UPT ;  /* 0x0000003f0600728c */ /* 0x000fe2000bf05270 */
[----:B------:R-:W-:Y:S01]  /*2830*/  IMAD.U32 R95, RZ, RZ, UR21 ;  /* 0x00000015ff5f7e24 */ /* 0x000fe2000f8e00ff */
[----:B------:R-:W-:Y:S01]  /*2840*/  SHF.L.U32 R93, R91, 0x1f, RZ ;  /* 0x0000001f5b5d7819 */ /* 0x000fe200000006ff */
[----:B------:R-:W-:Y:S01]  /*2850*/  IMAD.MOV.U32 R23, RZ, RZ, R21 ;  /* 0x000000ffff177224 */ /* 0x000fe200078e0015 */
[----:B------:R-:W-:-:S06]  /*2860*/  USEL UR6, URZ, 0x1, !UP0 ;  /* 0x000000013f067887 */ /* 0x000fcc000c000000 */
[----:B------:R-:W-:-:S13]  /*2870*/  ISETP.NE.AND P0, PT, RZ, UR6, PT ;  /* 0x00000006ff007c0c */ /* 0x000fda000bf05270 */
[----:B------:R-:W-:Y:S05]  /*2880*/  @!P0 BRA `(.L_x_30) ;  /* 0x0000000400048947 */ /* 0x000fea0003800000 */
[----:B------:R-:W-:Y:S01]  /*2890*/  FADD R23, R24, R23 ;  /* 0x0000001718177221 */ /* 0x000fe20000000000 */
        /* <DEDUP_REMOVED lines=63> */
[----:B------:R-:W-:-:S06]  /*2c90*/  WARPGROUP.DEPBAR.LE gsb0, 0x0 ;  /* 0x00008000000079c5 */ /* 0x000fcc0000010000 */
.L_x_30:
[----:B------:R0:W-:Y:S01]  /*2ca0*/  SYNCS.ARRIVE.TRANS64.A1T0 RZ, [R95+UR20], RZ ;  /* 0x000000ff5fff79a7 */ /* 0x0001e20008100014 */
[----:B------:R-:W-:Y:S02]  /*2cb0*/  WARPGROUP.DEPBAR.LE gsb0, 0x0 ;  /* 0x00008000000079c5 */ /* 0x000fe40000010000 */
[----:B------:R-:W-:Y:S01]  /*2cc0*/  UIADD3 UR8, UR5, UR17, URZ ;  /* 0x0000001105087290 */ /* 0x000fe2000fffe03f */
[----:B------:R-:W-:Y:S01]  /*2cd0*/  SHF.R.S32.HI R31, RZ, 0x1f, R4 ;  /* 0x0000001fff1f7819 */ /* 0x000fe20000011404 */
[----:B------:R-:W-:Y:S02]  /*2ce0*/  UISETP.GE.U32.AND UP1, UPT, UR17, 0x15, UPT ;  /* 0x000000151100788c */ /* 0x000fe4000bf26070 */
[----:B------:R-:W-:Y:S01]  /*2cf0*/  UISETP.GT.U32.AND UP0, UPT, UR8, 0x14, UPT ;  /* 0x000000140800788c */ /* 0x000fe2000bf04070 */
[----:B------:R-:W1:Y:S01]  /*2d00*/  SYNCS.PHASECHK.TRANS64.TRYWAIT P0, [UR13+0x8], R93 ;  /* 0x0000085dff0075a7 */ /* 0x000e62000800014d */
[----:B------:R-:W-:Y:S02]  /*2d10*/  UIMAD.WIDE.U32 UR6, UR8, -0x79e79e79, URZ ;  /* 0x86186187080678a5 */ /* 0x000fe4000f8e003f */
[----:B------:R-:W-:-:S02]  /*2d20*/  UISETP.LT.U32.AND UP0, UPT, UR17, 0x15, UP0 ;  /* 0x000000151100788c */ /* 0x000fc40008701070 */
[----:B------:R-:W-:Y:S02]  /*2d30*/  UIADD3 UR5, UR8, -UR7, URZ ;  /* 0x8000000708057290 */ /* 0x000fe4000fffe03f */
[----:B------:R-:W-:Y:S02]  /*2d40*/  USEL UR6, URZ, 0x1, !UP0 ;  /* 0x000000013f067887 */ /* 0x000fe4000c000000 */
[----:B------:R-:W-:Y:S02]  /*2d50*/  ULEA.HI UR5, UR5, UR7, URZ, 0x1f ;  /* 0x0000000705057291 */ /* 0x000fe4000f8ff83f */
[----:B------:R-:W-:Y:S02]  /*2d60*/  ULOP3.LUT UR4, UR4, UR6, URZ, 0x3c, !UPT ;  /* 0x0000000604047292 */ /* 0x000fe4000f8e3c3f */
[----:B------:R-:W-:Y:S01]  /*2d70*/  USHF.R.U32.HI UR5, URZ, 0x4, UR5 ;  /* 0x000000043f057899 */ /* 0x000fe20008011605 */
[----:B------:R-:W4:Y:S03]  /*2d80*/  LDC R30, c[0x0][0x288] ;  /* 0x0000a200ff1e7b82 */ /* 0x000f260000000800 */
[----:B------:R-:W-:-:S02]  /*2d90*/  @UP1 ULOP3.LUT UR4, UR4, 0x1, UR5, 0x78, !UPT ;  /* 0x0000000104041892 */ /* 0x000fc4000f8e7805 */
[----:B------:R-:W-:Y:S01]  /*2da0*/  UIMAD UR5, UR5, -0x15, UR8 ;  /* 0xffffffeb050578a4 */ /* 0x000fe2000f8e0208 */
[----:B01----:R-:W-:Y:S11]  /*2db0*/  @!P0 BRA `(.L_x_31) ;  /* 0x0000006c00488947 */ /* 0x003ff60003800000 */
.L_x_200:
[----:B------:R-:W-:Y:S01]  /*2dc0*/  ULDC.64 UR6, c[0x0][0x6d0] ;  /* 0x0001b40000067ab9 */ /* 0x000fe20000000a00 */
[----:B------:R-:W-:Y:S02]  /*2dd0*/  IMAD.SHL.U32 R34, R6, 0x40, RZ ;  /* 0x0000004006227824 */ /* 0x000fe400078e00ff */
[----:B------:R-:W-:Y:S02]  /*2de0*/  IMAD R21, R31, UR6, RZ ;  /* 0x000000061f157c24 */ /* 0x000fe4000f8e02ff */
[C---:B------:R-:W-:Y:S01]  /*2df0*/  IMAD.WIDE.U32 R26, R4.reuse, UR6, R10 ;  /* 0x00000006041a7c25 */ /* 0x040fe2000f8e000a */
[----:B------:R-:W-:Y:S01]  /*2e00*/  ULDC UR6, c[0x0][0x284] ;  /* 0x0000a10000067ab9 */ /* 0x000fe20000000800 */
[----:B------:R-:W-:Y:S02]  /*2e10*/  SHF.R.S32.HI R35, RZ, 0x1f, R34 ;  /* 0x0000001fff237819 */ /* 0x000fe40000011422 */
[----:B------:R-:W-:Y:S01]  /*2e20*/  IMAD R29, R4, UR7, R21 ;  /* 0x00000007041d7c24 */ /* 0x000fe2000f8e0215 */
[C---:B------:R-:W-:Y:S01]  /*2e30*/  ISETP.GE.AND P0, PT, R34.reuse, UR6, PT ;  /* 0x0000000622007c0c */ /* 0x040fe2000bf06270 */
[----:B------:R-:W-:Y:S01]  /*2e40*/  IMAD.SHL.U32 R21, R5, 0x80, RZ ;  /* 0x0000008005157824 */ /* 0x000fe200078e00ff */
[----:B------:R-:W-:Y:S01]  /*2e50*/  IADD3 R28, P1, R34, R26, RZ ;  /* 0x0000001a221c7210 */ /* 0x000fe20007f3e0ff */
[----:B0-----:R-:W-:-:S03]  /*2e60*/  IMAD.WIDE R24, R16, 0x2, RZ ;  /* 0x0000000210187825 */ /* 0x001fc600078e02ff */
[----:B----4-:R-:W-:Y:S01]  /*2e70*/  ISETP.GE.OR P0, PT, R21, R30, P0 ;  /* 0x0000001e1500720c */ /* 0x010fe20000706670 */
[----:B------:R-:W-:Y:S01]  /*2e80*/  IMAD R6, R16, -0x2, R30 ;  /* 0xfffffffe10067824 */ /* 0x000fe200078e021e */
[----:B------:R-:W-:Y:S01]  /*2e90*/  IADD3.X R29, R35, R27, R29, P1, !PT ;  /* 0x0000001b231d7210 */ /* 0x000fe20000ffe41d */
[----:B------:R-:W-:-:S04]  /*2ea0*/  IMAD.WIDE R40, R5, 0x80, R24 ;  /* 0x0000008005287825 */ /* 0x000fc800078e0218 */
[----:B------:R-:W-:-:S06]  /*2eb0*/  IMAD.IADD R5, R6, 0x1, -R21 ;  /* 0x0000000106057824 */ /* 0x000fcc00078e0a15 */
[----:B------:R-:W-:Y:S05]  /*2ec0*/  @P0 BRA `(.L_x_32) ;  /* 0x00000048008c0947 */ /* 0x000fea0003800000 */
[----:B------:R-:W0:Y:S01]  /*2ed0*/  LDC.64 R26, c[0x0][0x6c8] ;  /* 0x0001b200ff1a7b82 */ /* 0x000e220000000a00 */
[----:B---3-5:R-:W-:Y:S01]  /*2ee0*/  FSETP.NEU.AND P0, PT, R12, RZ, PT ;  /* 0x000000ff0c00720b */ /* 0x028fe20003f0d000 */
[----:B------:R-:W-:Y:S01]  /*2ef0*/  IMAD.IADD R42, R18, 0x1, -R34 ;  /* 0x00000001122a7824 */ /* 0x000fe200078e0a22 */
[----:B------:R-:W-:Y:S01]  /*2f00*/  ISETP.GT.AND P1, PT, R5, RZ, PT ;  /* 0x000000ff0500720c */ /* 0x000fe20003f24270 */
[----:B------:R-:W-:Y:S03]  /*2f10*/  BSSY B0, `(.L_x_32) ;  /* 0x000049e000007945 */ /* 0x000fe60003800000 */
[----:B------:R-:W-:Y:S01]  /*2f20*/  ISETP.GT.AND P5, PT, R42, RZ, P1 ;  /* 0x000000ff2a00720c */ /* 0x000fe20000fa4270 */
[-C--:B0-----:R-:W-:Y:S02]  /*2f30*/  IMAD R6, R41, R26.reuse, RZ ;  /* 0x0000001a29067224 */ /* 0x081fe400078e02ff */
[----:B------:R-:W-:-:S04]  /*2f40*/  IMAD.WIDE.U32 R44, R40, R26, R28 ;  /* 0x0000001a282c7225 */ /* 0x000fc800078e001c */
[----:B------:R-:W-:-:S04]  /*2f50*/  IMAD R21, R40, R27, R6 ;  /* 0x0000001b28157224 */ /* 0x000fc800078e0206 */
[----:B------:R-:W-:Y:S01]  /*2f60*/  IMAD.IADD R37, R45, 0x1, R21 ;  /* 0x000000012d257824 */ /* 0x000fe200078e0215 */
[----:B------:R-:W-:Y:S06]  /*2f70*/  @!P0 BRA `(.L_x_33) ;  /* 0x0000003000e08947 */ /* 0x000fec0003800000 */
[----:B------:R-:W-:Y:S01]  /*2f80*/  ULDC.64 UR6, c[0x0][0x6b8] ;  /* 0x0001ae0000067ab9 */ /* 0x000fe20000000a00 */
[----:B------:R-:W-:Y:S01]  /*2f90*/  ULDC.64 UR10, c[0x0][0x6b0] ;  /* 0x0001ac00000a7ab9 */ /* 0x000fe20000000a00 */
[----:B------:R-:W-:Y:S01]  /*2fa0*/  IMAD.WIDE.U32 R24, R4, UR6, R10 ;  /* 0x0000000604187c25 */ /* 0x000fe2000f8e000a */
[----:B------:R-:W-:Y:S01]  /*2fb0*/  ULDC.64 UR22, c[0x0][0x6a8] ;  /* 0x0001aa0000167ab9 */ /* 0x000fe20000000a00 */
[----:B------:R-:W0:Y:S01]  /*2fc0*/  LDC.64 R38, c[0x0][0x6b0] ;  /* 0x0001ac00ff267b82 */ /* 0x000e220000000a00 */
[----:B------:R-:W-:Y:S01]  /*2fd0*/  ULDC.64 UR8, c[0x0][0x6c0] ;  /* 0x0001b00000087ab9 */ /* 0x000fe20000000a00 */
[----:B------:R-:W-:Y:S01]  /*2fe0*/  IMAD R21, R31, UR6, RZ ;  /* 0x000000061f157c24 */ /* 0x000fe2000f8e02ff */
[----:B------:R-:W-:-:S03]  /*2ff0*/  IADD3 R30, P0, R34, R24, RZ ;  /* 0x00000018221e7210 */ /* 0x000fc60007f1e0ff */
[----:B------:R-:W-:Y:S02]  /*3000*/  IMAD R43, R4, UR7, R21 ;  /* 0x00000007042b7c24 */ /* 0x000fe4000f8e0215 */
[----:B------:R-:W-:-:S03]  /*3010*/  IMAD R21, R41, UR10, RZ ;  /* 0x0000000a29157c24 */ /* 0x000fc6000f8e02ff */
[----:B------:R-:W-:Y:S01]  /*3020*/  IADD3.X R31, R35, R25, R43, P0, !PT ;  /* 0x00000019231f7210 */ /* 0x000fe200007fe42b */
[C---:B------:R-:W-:Y:S02]  /*3030*/  IMAD R45, R40.reuse, UR11, R21 ;  /* 0x0000000b282d7c24 */ /* 0x040fe4000f8e0215 */
[----:B------:R-:W-:-:S04]  /*3040*/  IMAD.WIDE.U32 R24, R40, UR10, R30 ;  /* 0x0000000a28187c25 */ /* 0x000fc8000f8e001e */
[----:B------:R-:W-:Y:S01]  /*3050*/  IMAD.IADD R21, R25, 0x1, R45 ;  /* 0x0000000119157824 */ /* 0x000fe200078e022d */
[----:B------:R-:W-:-:S04]  /*3060*/  LEA R28, P0, R24, UR22, 0x2 ;  /* 0x00000016181c7c11 */ /* 0x000fc8000f8010ff */
[----:B------:R-:W-:-:S05]  /*3070*/  LEA.HI.X R29, R24, UR23, R21, 0x2, P0 ;  /* 0x00000017181d7c11 */ /* 0x000fca00080f1415 */
[----:B------:R-:W3:Y:S01]  /*3080*/  @P5 LDG.E.LTC128B R21, desc[UR18][R28.64] ;  /* 0x000000121c155981 */ /* 0x000ee2000c1e1920 */
[----:B------:R-:W-:Y:S01]  /*3090*/  IMAD.WIDE.U32 R32, R40, UR10, R34 ;  /* 0x0000000a28207c25 */ /* 0x000fe2000f8e0022 */
[----:B------:R-:W-:Y:S01]  /*30a0*/  LEA R24, P0, R44, UR8, 0x2 ;  /* 0x000000082c187c11 */ /* 0x000fe2000f8010ff */
[----:B------:R-:W-:Y:S02]  /*30b0*/  BSSY B1, `(.L_x_34) ;  /* 0x0000016000017945 */ /* 0x000fe40003800000 */
[----:B0-----:R-:W-:Y:S01]  /*30c0*/  IMAD.WIDE.U32 R40, R40, UR10, R38 ;  /* 0x0000000a28287c25 */ /* 0x001fe2000f8e0026 */
[----:B------:R-:W-:Y:S02]  /*30d0*/  IADD3 R36, P2, R10, R32, RZ ;  /* 0x000000200a247210 */ /* 0x000fe40007f5e0ff */
[----:B------:R-:W-:Y:S02]  /*30e0*/  LEA.HI.X R25, R44, UR9, R37, 0x2, P0 ;  /* 0x000000092c197c11 */ /* 0x000fe400080f1425 */
[----:B------:R-:W-:-:S02]  /*30f0*/  ISETP.GT.AND P0, PT, R5, 0x1, PT ;  /* 0x000000010500780c */ /* 0x000fc40003f04270 */
[----:B------:R-:W-:Y:S01]  /*3100*/  IADD3.X R37, R11, R45, R33, P2, !PT ;  /* 0x0000002d0b257210 */ /* 0x000fe200017fe421 */
[----:B------:R-:W-:Y:S01]  /*3110*/  IMAD.IADD R45, R45, 0x1, R41 ;  /* 0x000000012d2d7824 */ /* 0x000fe200078e0229 */
[----:B------:R-:W-:Y:S02]  /*3120*/  ISETP.GT.AND P2, PT, R42, RZ, P0 ;  /* 0x000000ff2a00720c */ /* 0x000fe40000744270 */
[----:B------:R-:W-:Y:S01]  /*3130*/  LEA R32, P4, R26, R24, 0x2 ;  /* 0x000000181a207211 */ /* 0x000fe200078810ff */
[----:B------:R-:W-:-:S04]  /*3140*/  IMAD.WIDE.U32 R36, R4, UR6, R36 ;  /* 0x0000000604247c25 */ /* 0x000fc8000f8e0024 */
[----:B---3--:R-:W-:-:S04]  /*3150*/  FMUL R6, R21, R12 ;  /* 0x0000000c15067220 */ /* 0x008fc80000400000 */
[----:B--2---:R-:W-:Y:S01]  /*3160*/  FFMA R47, R23, R13, R6 ;  /* 0x0000000d172f7223 */ /* 0x004fe20000000006 */
[----:B------:R-:W-:Y:S01]  /*3170*/  IADD3 R6, P6, R30, R40, RZ ;  /* 0x000000281e067210 */ /* 0x000fe20007fde0ff */
[----:B------:R-:W-:-:S03]  /*3180*/  IMAD.IADD R23, R43, 0x1, R37 ;  /* 0x000000012b177824 */ /* 0x000fc600078e0225 */
[----:B------:R0:W-:Y:S01]  /*3190*/  @P5 STG.E desc[UR18][R24.64], R47 ;  /* 0x0000002f18005986 */ /* 0x0001e2000c101912 */
[----:B------:R-:W-:Y:S01]  /*31a0*/  IMAD.X R31, R45, 0x1, R31, P6 ;  /* 0x000000012d1f7824 */ /* 0x000fe200030e061f */
[----:B------:R-:W-:Y:S02]  /*31b0*/  LEA R38, P6, R36, UR22, 0x2 ;  /* 0x0000001624267c11 */ /* 0x000fe4000f8c10ff */
[----:B------:R-:W-:Y:S02]  /*31c0*/  LEA R30, P5, R6, UR22, 0x2 ;  /* 0x00000016061e7c11 */ /* 0x000fe4000f8a10ff */
[----:B------:R-:W-:Y:S02]  /*31d0*/  LEA.HI.X R39, R36, UR23, R23, 0x2, P6 ;  /* 0x0000001724277c11 */ /* 0x000fe4000b0f1417 */
[----:B------:R-:W-:Y:S01]  /*31e0*/  LEA.HI.X R31, R6, UR23, R31, 0x2, P5 ;  /* 0x00000017061f7c11 */ /* 0x000fe2000a8f141f */
[----:B------:R-:W-:Y:S08]  /*31f0*/  @!P2 BRA `(.L_x_35) ;  /* 0x000000000004a947 */ /* 0x000ff00003800000 */
[----:B------:R1:W5:Y:S02]  /*3200*/  LDG.E.LTC128B R21, desc[UR18][R30.64] ;  /* 0x000000121e157981 */ /* 0x000364000c1e1920 */
.L_x_35:
[----:B------:R-:W-:Y:S05]  /*3210*/  BSYNC B1 ;  /* 0x0000000000017941 */ /* 0x000fea0003800000 */
.L_x_34:
[----:B-----5:R-:W-:Y:S01]  /*3220*/  FMUL R6, R21, R12 ;  /* 0x0000000c15067220 */ /* 0x020fe20000400000 */
[----:B------:R-:W-:Y:S01]  /*3230*/  LEA.HI.X R33, R26, R25, R27, 0x2, P4 ;  /* 0x000000191a217211 */ /* 0x000fe200020f141b */
[----:B------:R-:W-:Y:S01]  /*3240*/  BSSY B1, `(.L_x_36) ;  /* 0x0000008000017945 */ /* 0x000fe20003800000 */
[----:B------:R-:W-:Y:S01]  /*3250*/  ISETP.GT.AND P1, PT, R42, 0x8, P1 ;  /* 0x000000082a00780c */ /* 0x000fe20000f24270 */
[----:B------:R-:W-:Y:S01]  /*3260*/  FFMA R23, R210, R13, R6 ;  /* 0x0000000dd2177223 */ /* 0x000fe20000000006 */
[----:B------:R-:W-:-:S04]  /*3270*/  IADD3 R34, P5, P6, R10, R40, R34 ;  /* 0x000000280a227210 */ /* 0x000fc80007ebe022 */
[----:B------:R2:W-:Y:S01]  /*3280*/  @P2 STG.E desc[UR18][R32.64], R23 ;  /* 0x0000001720002986 */ /* 0x0005e2000c101912 */
[----:B------:R-:W-:-:S06]  /*3290*/  IADD3.X R35, R11, R45, R35, P5, P6 ;  /* 0x0000002d0b237210 */ /* 0x000fcc0002fec423 */
[----:B------:R-:W-:Y:S05]  /*32a0*/  @!P1 BRA `(.L_x_37) ;  /* 0x0000000000049947 */ /* 0x000fea0003800000 */
[----:B------:R3:W5:Y:S02]  /*32b0*/  LDG.E.LTC128B R21, desc[UR18][R38.64+0x20] ;  /* 0x0000201226157981 */ /* 0x000764000c1e1920 */
.L_x_37:
[----:B------:R-:W-:Y:S05]  /*32c0*/  BSYNC B1 ;  /* 0x0000000000017941 */ /* 0x000fea0003800000 */
.L_x_36:
[----:B--2--5:R-:W-:Y:S01]  /*32d0*/  FMUL R23, R21, R12 ;  /* 0x0000000c15177220 */ /* 0x024fe20000400000 */
[----:B------:R-:W-:Y:S01]  /*32e0*/  ISETP.GT.AND P0, PT, R42, 0x8, P0 ;  /* 0x000000082a00780c */ /* 0x000fe20000704270 */
[----:B------:R-:W-:Y:S01]  /*32f0*/  IMAD.WIDE.U32 R34, R4, UR6, R34 ;  /* 0x0000000604227c25 */ /* 0x000fe2000f8e0022 */
[----:B------:R-:W-:-:S03]  /*3300*/  ISETP.GT.AND P2, PT, R5, 0x8, PT ;  /* 0x000000080500780c */ /* 0x000fc60003f44270 */
[----:B---3--:R-:W-:Y:S01]  /*3310*/  FFMA R39, R208, R13, R23 ;  /* 0x0000000dd0277223 */ /* 0x008fe20000000017 */
[----:B------:R-:W-:Y:S01]  /*3320*/  USHF.L.U64.HI UR9, UR10, 0x5, UR11 ;  /* 0x000000050a097899 */ /* 0x000fe2000801020b */
[----:B------:R-:W-:Y:S01]  /*3330*/  IMAD.IADD R23, R43, 0x1, R35 ;  /* 0x000000012b177824 */ /* 0x000fe200078e0223 */
[----:B------:R-:W-:Y:S01]  /*3340*/  LEA R36, P5, R34, UR22, 0x2 ;  /* 0x0000001622247c11 */ /* 0x000fe2000f8a10ff */
[----:B------:R-:W-:Y:S01]  /*3350*/  USHF.L.U32 UR8, UR10, 0x5, URZ ;  /* 0x000000050a087899 */ /* 0x000fe2000800063f */
[----:B------:R2:W-:Y:S01]  /*3360*/  @P1 STG.E desc[UR18][R24.64+0x20], R39 ;  /* 0x0000202718001986 */ /* 0x0005e2000c101912 */
[----:B------:R-:W-:Y:S01]  /*3370*/  BSSY B1, `(.L_x_38) ;  /* 0x0000005000017945 */ /* 0x000fe20003800000 */
[----:B------:R-:W-:Y:S02]  /*3380*/  ISETP.GT.AND P4, PT, R42, RZ, P2 ;  /* 0x000000ff2a00720c */ /* 0x000fe40001784270 */
[----:B------:R-:W-:Y:S01]  /*3390*/  LEA.HI.X R37, R34, UR23, R23, 0x2, P5 ;  /* 0x0000001722257c11 */ /* 0x000fe2000a8f1417 */
[----:B------:R-:W-:Y:S10]  /*33a0*/  @!P0 BRA `(.L_x_39) ;  /* 0x0000000000048947 */ /* 0x000ff40003800000 */
[----:B------:R3:W5:Y:S02]  /*33b0*/  LDG.E.LTC128B R21, desc[UR18][R36.64+0x20] ;  /* 0x0000201224157981 */ /* 0x000764000c1e1920 */
.L_x_39:
[----:B------:R-:W-:Y:S05]  /*33c0*/  BSYNC B1 ;  /* 0x0000000000017941 */ /* 0x000fea0003800000 */
.L_x_38:
[----:B-----5:R-:W-:Y:S01]  /*33d0*/  FMUL R23, R21, R12 ;  /* 0x0000000c15177220 */ /* 0x020fe20000400000 */
[----:B------:R-:W-:-:S03]  /*33e0*/  IADD3 R34, P1, R28, UR8, RZ ;  /* 0x000000081c227c10 */ /* 0x000fc6000ff3e0ff */
[----:B---3--:R-:W-:Y:S01]  /*33f0*/  FFMA R37, R206, R13, R23 ;  /* 0x0000000dce257223 */ /* 0x008fe20000000017 */
[----:B------:R-:W-:Y:S01]  /*3400*/  IMAD.MOV.U32 R23, RZ, RZ, R21 ;  /* 0x000000ffff177224 */ /* 0x000fe200078e0015 */
[----:B------:R-:W-:-:S03]  /*3410*/  IADD3.X R35, R29, UR9, RZ, P1, !PT ;  /* 0x000000091d237c10 */ /* 0x000fc60008ffe4ff */
[----:B------:R3:W-:Y:S04]  /*3420*/  @P0 STG.E desc[UR18][R32.64+0x20], R37 ;  /* 0x0000202520000986 */ /* 0x0007e8000c101912 */
[----:B------:R-:W4:Y:S01]  /*3430*/  @P4 LDG.E.LTC128B R23, desc[UR18][R34.64] ;  /* 0x0000001222174981 */ /* 0x000f22000c1e1920 */
[C---:B------:R-:W-:Y:S01]  /*3440*/  IMAD.SHL.U32 R4, R26.reuse, 0x20, RZ ;  /* 0x000000201a047824 */ /* 0x040fe200078e00ff */
[----:B------:R-:W-:Y:S01]  /*3450*/  SHF.L.U64.HI R6, R26, 0x5, R27 ;  /* 0x000000051a067819 */ /* 0x000fe2000001021b */
[----:B------:R-:W-:Y:S01]  /*3460*/  BSSY B1, `(.L_x_40) ;  /* 0x000000c000017945 */ /* 0x000fe20003800000 */
[----:B------:R-:W-:Y:S02]  /*3470*/  ISETP.GT.AND P0, PT, R5, 0x9, PT ;  /* 0x000000090500780c */ /* 0x000fe40003f04270 */
[----:B------:R-:W-:-:S02]  /*3480*/  IADD3 R26, P5, R4, R24, RZ ;  /* 0x00000018041a7210 */ /* 0x000fc40007fbe0ff */
[----:B------:R-:W-:-:S03]  /*3490*/  ISETP.GT.AND P1, PT, R42, RZ, P0 ;  /* 0x000000ff2a00720c */ /* 0x000fc60000724270 */
[----:B------:R-:W-:Y:S01]  /*34a0*/  IMAD.X R27, R6, 0x1, R25, P5 ;  /* 0x00000001061b7824 */ /* 0x000fe200028e0619 */
[----:B------:R-:W-:-:S04]  /*34b0*/  IADD3 R38, P5, R30, UR8, RZ ;  /* 0x000000081e267c10 */ /* 0x000fc8000ffbe0ff */
[----:B--2---:R-:W-:Y:S01]  /*34c0*/  IADD3.X R39, R31, UR9, RZ, P5, !PT ;  /* 0x000000091f277c10 */ /* 0x004fe2000affe4ff */
[----:B----4-:R-:W-:-:S04]  /*34d0*/  FMUL R21, R23, R12 ;  /* 0x0000000c17157220 */ /* 0x010fc80000400000 */
[----:B------:R-:W-:-:S05]  /*34e0*/  FFMA R21, R204, R13, R21 ;  /* 0x0000000dcc157223 */ /* 0x000fca0000000015 */
[----:B------:R3:W-:Y:S01]  /*34f0*/  @P4 STG.E desc[UR18][R26.64], R21 ;  /* 0x000000151a004986 */ /* 0x0007e2000c101912 */
[----:B------:R-:W-:Y:S05]  /*3500*/  @!P1 BRA `(.L_x_41) ;  /* 0x0000000000049947 */ /* 0x000fea0003800000 */
[----:B------:R2:W5:Y:S02]  /*3510*/  LDG.E.LTC128B R23, desc[UR18][R38.64] ;  /* 0x0000001226177981 */ /* 0x000564000c1e1920 */
.L_x_41:
[----:B------:R-:W-:Y:S05]  /*3520*/  BSYNC B1 ;  /* 0x0000000000017941 */ /* 0x000fea0003800000 */
.L_x_40:
[----:B------:R-:W-:Y:S01]  /*3530*/  UIADD3 UR6, UP0, UR8, 0x20, URZ ;  /* 0x0000002008067890 */ /* 0x000fe2000ff1e03f */
[----:B------:R-:W-:Y:S01]  /*3540*/  ISETP.GT.AND P2, PT, R42, 0x8, P2 ;  /* 0x000000082a00780c */ /* 0x000fe20001744270 */
[----:B---3-5:R-:W-:Y:S01]  /*3550*/  FMUL R21, R23, R12 ;  /* 0x0000000c17157220 */ /* 0x028fe20000400000 */
[----:B------:R-:W-:Y:S01]  /*3560*/  IADD3 R36, P4, R4, R32, RZ ;  /* 0x0000002004247210 */ /* 0x000fe20007f9e0ff */
[----:B------:R-:W-:Y:S01]  /*3570*/  UIADD3.X UR7, URZ, UR9, URZ, UP0, !UPT ;  /* 0x000000093f077290 */ /* 0x000fe200087fe43f */
[----:B------:R-:W-:Y:S01]  /*3580*/  IMAD.MOV.U32 R43, RZ, RZ, R23 ;  /* 0x000000ffff2b7224 */ /* 0x000fe200078e0017 */
[----:B------:R-:W-:Y:S01]  /*3590*/  IADD3 R28, P5, R28, UR6, RZ ;  /* 0x000000061c1c7c10 */ /* 0x000fe2000ffbe0ff */
[----:B------:R-:W-:Y:S01]  /*35a0*/  FFMA R45, R202, R13, R21 ;  /* 0x0000000dca2d7223 */ /* 0x000fe20000000015 */
[----:B------:R-:W-:Y:S02]  /*35b0*/  IMAD.X R37, R6, 0x1, R33, P4 ;  /* 0x0000000106257824 */ /* 0x000fe400020e0621 */
[----:B------:R-:W-:-:S03]  /*35c0*/  IADD3.X R29, R29, UR7, RZ, P5, !PT ;  /* 0x000000071d1d7c10 */ /* 0x000fc6000affe4ff */
[----:B------:R3:W-:Y:S04]  /*35d0*/  @P1 STG.E desc[UR18][R36.64], R45 ;  /* 0x0000002d24001986 */ /* 0x0007e8000c101912 */
[----:B------:R-:W4:Y:S01]  /*35e0*/  @P2 LDG.E.LTC128B R43, desc[UR18][R28.64] ;  /* 0x000000121c2b2981 */ /* 0x000f22000c1e1920 */
[----:B------:R-:W-:Y:S01]  /*35f0*/  IADD3 R21, P1, R4, 0x20, RZ ;  /* 0x0000002004157810 */ /* 0x000fe20007f3e0ff */
[----:B------:R-:W-:Y:S01]  /*3600*/  BSSY B1, `(.L_x_42) ;  /* 0x000000c000017945 */ /* 0x000fe20003800000 */
[----:B------:R-:W-:Y:S02]  /*3610*/  ISETP.GT.AND P4, PT, R42, 0x8, P0 ;  /* 0x000000082a00780c */ /* 0x000fe40000784270 */
[----:B0-----:R-:W-:Y:S01]  /*3620*/  IADD3 R24, P5, R21, R24, RZ ;  /* 0x0000001815187210 */ /* 0x001fe20007fbe0ff */
[----:B------:R-:W-:Y:S01]  /*3630*/  IMAD.X R23, RZ, RZ, R6, P1 ;  /* 0x000000ffff177224 */ /* 0x000fe200008e0606 */
[----:B-1----:R-:W-:-:S03]  /*3640*/  IADD3 R30, P0, R30, UR6, RZ ;  /* 0x000000061e1e7c10 */ /* 0x002fc6000ff1e0ff */
[----:B------:R-:W-:Y:S01]  /*3650*/  IMAD.X R25, R23, 0x1, R25, P5 ;  /* 0x0000000117197824 */ /* 0x000fe200028e0619 */
[----:B------:R-:W-:Y:S01]  /*3660*/  IADD3.X R31, R31, UR7, RZ, P0, !PT ;  /* 0x000000071f1f7c10 */ /* 0x000fe200087fe4ff */
[----:B----4-:R-:W-:-:S04]  /*3670*/  FMUL R41, R43, R12 ;  /* 0x0000000c2b297220 */ /* 0x010fc80000400000 */
[----:B------:R-:W-:-:S05]  /*3680*/  FFMA R41, R200, R13, R41 ;  /* 0x0000000dc8297223 */ /* 0x000fca0000000029 */
[----:B------:R3:W-:Y:S01]  /*3690*/  @P2 STG.E desc[UR18][R24.64], R41 ;  /* 0x0000002918002986 */ /* 0x0007e2000c101912 */
[----:B------:R-:W-:Y:S05]  /*36a0*/  @!P4 BRA `(.L_x_43) ;  /* 0x000000000004c947 */ /* 0x000fea0003800000 */
[----:B------:R0:W5:Y:S02]  /*36b0*/  LDG.E.LTC128B R43, desc[UR18][R30.64] ;  /* 0x000000121e2b7981 */ /* 0x000164000c1e1920 */
.L_x_43:
[----:B------:R-:W-:Y:S05]  /*36c0*/  BSYNC B1 ;  /* 0x0000000000017941 */ /* 0x000fea0003800000 */
.L_x_42:
[----:B------:R-:W-:Y:S01]  /*36d0*/  IADD3 R28, P2, R21, R32, RZ ;  /* 0x00000020151c7210 */ /* 0x000fe20007f5e0ff */
[----:B---3-5:R-:W-:Y:S01]  /*36e0*/  FMUL R25, R43, R12 ;  /* 0x0000000c2b197220 */ /* 0x028fe20000400000 */
[C---:B------:R-:W-:Y:S01]  /*36f0*/  ISETP.GT.AND P1, PT, R5.reuse, 0x10, PT ;  /* 0x000000100500780c */ /* 0x040fe20003f24270 */
[----:B------:R-:W-:Y:S01]  /*3700*/  BSSY B1, `(.L_x_44) ;  /* 0x000000b000017945 */ /* 0x000fe20003800000 */
[----:B------:R-:W-:Y:S01]  /*3710*/  ISETP.GT.AND P0, PT, R5, 0x11, PT ;  /* 0x000000110500780c */ /* 0x000fe20003f04270 */
[----:B------:R-:W-:Y:S01]  /*3720*/  FFMA R25, R198, R13, R25 ;  /* 0x0000000dc6197223 */ /* 0x000fe20000000019 */
[----:B------:R-:W-:Y:S01]  /*3730*/  IMAD.X R29, R23, 0x1, R33, P2 ;  /* 0x00000001171d7824 */ /* 0x000fe200010e0621 */
[----:B------:R-:W-:Y:S02]  /*3740*/  ISETP.GT.AND P5, PT, R42, RZ, P1 ;  /* 0x000000ff2a00720c */ /* 0x000fe40000fa4270 */
[----:B0-----:R-:W-:Y:S02]  /*3750*/  IADD3 R30, P2, R34, UR8, RZ ;  /* 0x00000008221e7c10 */ /* 0x001fe4000ff5e0ff */
[----:B------:R0:W-:Y:S01]  /*3760*/  @P4 STG.E desc[UR18][R28.64], R25 ;  /* 0x000000191c004986 */ /* 0x0001e2000c101912 */
[----:B------:R-:W-:-:S02]  /*3770*/  IADD3 R24, P6, R26, R4, RZ ;  /* 0x000000041a187210 */ /* 0x000fc40007fde0ff */
[----:B------:R-:W-:-:S06]  /*3780*/  IADD3.X R31, R35, UR9, RZ, P2, !PT ;  /* 0x00000009231f7c10 */ /* 0x000fcc00097fe4ff */
[----:B------:R-:W-:Y:S05]  /*3790*/  @!P5 BRA `(.L_x_45) ;  /* 0x000000000004d947 */ /* 0x000fea0003800000 */
[----:B------:R1:W5:Y:S02]  /*37a0*/  LDG.E.LTC128B R43, desc[UR18][R30.64] ;  /* 0x000000121e2b7981 */ /* 0x000364000c1e1920 */
.L_x_45:
[----:B------:R-:W-:Y:S05]  /*37b0*/  BSYNC B1 ;  /* 0x0000000000017941 */ /* 0x000fea0003800000 */
.L_x_44:
[----:B0----5:R-:W-:Y:S01]  /*37c0*/  FMUL R29, R43, R12 ;  /* 0x0000000c2b1d7220 */ /* 0x021fe20000400000 */
[----:B------:R-:W-:Y:S01]  /*37d0*/  IMAD.X R25, R27, 0x1, R6, P6 ;  /* 0x000000011b197824 */ /* 0x000fe200030e0606 */
[----:B------:R-:W-:Y:S01]  /*37e0*/  ISETP.GT.AND P2, PT, R42, RZ, P0 ;  /* 0x000000ff2a00720c */ /* 0x000fe20000744270 */
[----:B------:R-:W-:Y:S01]  /*37f0*/  BSSY B1, `(.L_x_46) ;  /* 0x0000008000017945 */ /* 0x000fe20003800000 */
[----:B------:R-:W-:Y:S01]  /*3800*/  FFMA R29, R196, R13, R29 ;  /* 0x0000000dc41d7223 */ /* 0x000fe2000000001d */
[----:B------:R-:W-:Y:S02]  /*3810*/  IADD3 R32, P6, R38, UR8, RZ ;  /* 0x0000000826207c10 */ /* 0x000fe4000ffde0ff */
[----:B------:R-:W-:Y:S02]  /*3820*/  IADD3 R28, P4, R36, R4, RZ ;  /* 0x00000004241c7210 */ /* 0x000fe40007f9e0ff */
[----:B------:R0:W-:Y:S01]  /*3830*/  @P5 STG.E desc[UR18][R24.64], R29 ;  /* 0x0000001d18005986 */ /* 0x0001e2000c101912 */
[----:B------:R-:W-:-:S05]  /*3840*/  IADD3.X R33, R39, UR9, RZ, P6, !PT ;  /* 0x0000000927217c10 */ /* 0x000fca000b7fe4ff */
[----:B------:R-:W-:Y:S05]  /*3850*/  @!P2 BRA `(.L_x_47) ;  /* 0x000000000004a947 */ /* 0x000fea0003800000 */
[----:B------:R3:W5:Y:S02]  /*3860*/  LDG.E.LTC128B R43, desc[UR18][R32.64] ;  /* 0x00000012202b7981 */ /* 0x000764000c1e1920 */
.L_x_47:
[----:B------:R-:W-:Y:S05]  /*3870*/  BSYNC B1 ;  /* 0x0000000000017941 */ /* 0x000fea0003800000 */
.L_x_46:
[----:B-----5:R-:W-:Y:S01]  /*3880*/  FMUL R41, R43, R12 ;  /* 0x0000000c2b297220 */ /* 0x020fe20000400000 */
[----:B0-----:R-:W-:Y:S01]  /*3890*/  IMAD.X R29, R37, 0x1, R6, P4 ;  /* 0x00000001251d7824 */ /* 0x001fe200020e0606 */
[----:B------:R-:W-:Y:S01]  /*38a0*/  ISETP.GT.AND P1, PT, R42, 0x8, P1 ;  /* 0x000000082a00780c */ /* 0x000fe20000f24270 */
        /* <DEDUP_REMOVED lines=8> */
.L_x_49:
[----:B------:R-:W-:Y:S05]  /*3930*/  BSYNC B1 ;  /* 0x0000000000017941 */ /* 0x000fea0003800000 */
.L_x_48:
[----:B----45:R-:W-:Y:S01]  /*3940*/  FMUL R35, R43, R12 ;  /* 0x0000000c2b237220 */ /* 0x030fe20000400000 */
[----:B0-----:R-:W-:Y:S01]  /*3950*/  IMAD.X R41, R23, 0x1, R27, P5 ;  /* 0x0000000117297824 */ /* 0x001fe200028e061b */
[----:B------:R-:W-:Y:S01]  /*3960*/  ISETP.GT.AND P2, PT, R42, 0x8, P0 ;  /* 0x000000082a00780c */ /* 0x000fe20000744270 */
[----:B------:R-:W-:Y:S01]  /*3970*/  BSSY B1, `(.L_x_50) ;  /* 0x0000007000017945 */ /* 0x000fe20003800000 */
[----:B------:R-:W-:Y:S01]  /*3980*/  FFMA R35, R192, R13, R35 ;  /* 0x0000000dc0237223 */ /* 0x000fe20000000023 */
[----:B------:R-:W-:-:S04]  /*3990*/  IADD3 R26, P0, R38, UR6, RZ ;  /* 0x00000006261a7c10 */ /* 0x000fc8000ff1e0ff */
[----:B------:R0:W-:Y:S01]  /*39a0*/  @P1 STG.E desc[UR18][R40.64], R35 ;  /* 0x0000002328001986 */ /* 0x0001e2000c101912 */
[----:B------:R-:W-:-:S05]  /*39b0*/  IADD3.X R27, R39, UR7, RZ, P0, !PT ;  /* 0x00000007271b7c10 */ /* 0x000fca00087fe4ff */
[----:B------:R-:W-:Y:S05]  /*39c0*/  @!P2 BRA `(.L_x_51) ;  /* 0x000000000004a947 */ /* 0x000fea0003800000 */
[----:B------:R4:W5:Y:S02]  /*39d0*/  LDG.E.LTC128B R43, desc[UR18][R26.64] ;  /* 0x000000121a2b7981 */ /* 0x000964000c1e1920 */
.L_x_51:
[----:B------:R-:W-:Y:S05]  /*39e0*/  BSYNC B1 ;  /* 0x0000000000017941 */ /* 0x000fea0003800000 */
.L_x_50:
[----:B------:R-:W-:Y:S01]  /*39f0*/  IADD3 R34, P5, R21, R36, RZ ;  /* 0x0000002415227210 */ /* 0x000fe20007fbe0ff */
[----:B----45:R-:W-:Y:S01]  /*3a00*/  FMUL R27, R43, R12 ;  /* 0x0000000c2b1b7220 */ /* 0x030fe20000400000 */
[----:B------:R-:W-:Y:S01]  /*3a10*/  ISETP.GT.AND P1, PT, R5, 0x18, PT ;  /* 0x000000180500780c */ /* 0x000fe20003f24270 */
[----:B------:R-:W-:Y:S01]  /*3a20*/  BSSY B1, `(.L_x_52) ;  /* 0x000000b000017945 */ /* 0x000fe20003800000 */
[----:B------:R-:W-:Y:S01]  /*3a30*/  IADD3 R36, P6, R30, UR8, RZ ;  /* 0x000000081e247c10 */ /* 0x000fe2000ffde0ff */
[----:B------:R-:W-:Y:S01]  /*3a40*/  FFMA R27, R190, R13, R27 ;  /* 0x0000000dbe1b7223 */ /* 0x000fe2000000001b */
[----:B0-----:R-:W-:Y:S01]  /*3a50*/  IMAD.X R35, R23, 0x1, R37, P5 ;  /* 0x0000000117237824 */ /* 0x001fe200028e0625 */
[----:B------:R-:W-:Y:S02]  /*3a60*/  ISETP.GT.AND P4, PT, R42, RZ, P1 ;  /* 0x000000ff2a00720c */ /* 0x000fe40000f84270 */
[----:B------:R-:W-:Y:S02]  /*3a70*/  ISETP.GT.AND P0, PT, R5, 0x19, PT ;  /* 0x000000190500780c */ /* 0x000fe40003f04270 */
[----:B------:R0:W-:Y:S01]  /*3a80*/  @P2 STG.E desc[UR18][R34.64], R27 ;  /* 0x0000001b22002986 */ /* 0x0001e2000c101912 */
[----:B------:R-:W-:-:S02]  /*3a90*/  IADD3 R26, P5, R24, R4, RZ ;  /* 0x00000004181a7210 */ /* 0x000fc40007fbe0ff */
[----:B------:R-:W-:-:S06]  /*3aa0*/  IADD3.X R37, R31, UR9, RZ, P6, !PT ;  /* 0x000000091f257c10 */ /* 0x000fcc000b7fe4ff */
[----:B------:R-:W-:Y:S05]  /*3ab0*/  @!P4 BRA `(.L_x_53) ;  /* 0x000000000004c947 */ /* 0x000fea0003800000 */
[----:B------:R4:W5:Y:S02]  /*3ac0*/  LDG.E.LTC128B R43, desc[UR18][R36.64] ;  /* 0x00000012242b7981 */ /* 0x000964000c1e1920 */
.L_x_53:
[----:B------:R-:W-:Y:S05]  /*3ad0*/  BSYNC B1 ;  /* 0x0000000000017941 */ /* 0x000fea0003800000 */
.L_x_52:
[----:B0----5:R-:W-:Y:S01]  /*3ae0*/  FMUL R35, R43, R12 ;  /* 0x0000000c2b237220 */ /* 0x021fe20000400000 */
[----:B------:R-:W-:Y:S01]  /*3af0*/  IMAD.X R27, R25, 0x1, R6, P5 ;  /* 0x00000001191b7824 */ /* 0x000fe200028e0606 */
[----:B------:R-:W-:Y:S01]  /*3b00*/  ISETP.GT.AND P2, PT, R42, RZ, P0 ;  /* 0x000000ff2a00720c */ /* 0x000fe20000744270 */
[----:B------:R-:W-:Y:S01]  /*3b10*/  BSSY B1, `(.L_x_54) ;  /* 0x0000008000017945 */ /* 0x000fe20003800000 */
[----:B------:R-:W-:Y:S01]  /*3b20*/  FFMA R35, R188, R13, R35 ;  /* 0x0000000dbc237223 */ /* 0x000fe20000000023 */
[----:B--2---:R-:W-:Y:S02]  /*3b30*/  IADD3 R38, P6, R32, UR8, RZ ;  /* 0x0000000820267c10 */ /* 0x004fe4000ffde0ff */
[----:B------:R-:W-:Y:S02]  /*3b40*/  IADD3 R34, P5, R28, R4, RZ ;  /* 0x000000041c227210 */ /* 0x000fe40007fbe0ff */
[----:B------:R0:W-:Y:S01]  /*3b50*/  @P4 STG.E desc[UR18][R26.64], R35 ;  /* 0x000000231a004986 */ /* 0x0001e2000c101912 */
[----:B------:R-:W-:-:S05]  /*3b60*/  IADD3.X R39, R33, UR9, RZ, P6, !PT ;  /* 0x0000000921277c10 */ /* 0x000fca000b7fe4ff */
[----:B------:R-:W-:Y:S05]  /*3b70*/  @!P2 BRA `(.L_x_55) ;  /* 0x000000000004a947 */ /* 0x000fea0003800000 */
[----:B------:R2:W5:Y:S02]  /*3b80*/  LDG.E.LTC128B R43, desc[UR18][R38.64] ;  /* 0x00000012262b7981 */ /* 0x000564000c1e1920 */
.L_x_55:
[----:B------:R-:W-:Y:S05]  /*3b90*/  BSYNC B1 ;  /* 0x0000000000017941 */ /* 0x000fea0003800000 */
.L_x_54:
[----:B-----5:R-:W-:Y:S01]  /*3ba0*/  FMUL R41, R43, R12 ;  /* 0x0000000c2b297220 */ /* 0x020fe20000400000 */
[----:B0-----:R-:W-:Y:S01]  /*3bb0*/  IMAD.X R35, R29, 0x1, R6, P5 ;  /* 0x000000011d237824 */ /* 0x001fe200028e0606 */
[----:B------:R-:W-:Y:S01]  /*3bc0*/  ISETP.GT.AND P1, PT, R42, 0x8, P1 ;  /* 0x000000082a00780c */ /* 0x000fe20000f24270 */
[----:B------:R-:W-:Y:S01]  /*3bd0*/  BSSY B1, `(.L_x_56) ;  /* 0x0000008000017945 */ /* 0x000fe20003800000 */
[----:B------:R-:W-:Y:S01]  /*3be0*/  FFMA R41, R186, R13, R41 ;  /* 0x0000000dba297223 */ /* 0x000fe20000000029 */
[----:B-1----:R-:W-:Y:S02]  /*3bf0*/  IADD3 R30, P4, R30, UR6, RZ ;  /* 0x000000061e1e7c10 */ /* 0x002fe4000ff9e0ff */
[----:B------:R-:W-:Y:S02]  /*3c00*/  IADD3 R40, P5, R24, R21, RZ ;  /* 0x0000001518287210 */ /* 0x000fe40007fbe0ff */
[----:B------:R0:W-:Y:S01]  /*3c10*/  @P2 STG.E desc[UR18][R34.64], R41 ;  /* 0x0000002922002986 */ /* 0x0001e2000c101912 */
[----:B------:R-:W-:-:S05]  /*3c20*/  IADD3.X R31, R31, UR7, RZ, P4, !PT ;  /* 0x000000071f1f7c10 */ /* 0x000fca000a7fe4ff */
[----:B------:R-:W-:Y:S05]  /*3c30*/  @!P1 BRA `(.L_x_57) ;  /* 0x0000000000049947 */ /* 0x000fea0003800000 */
[----:B------:R1:W5:Y:S02]  /*3c40*/  LDG.E.LTC128B R43, desc[UR18][R30.64] ;  /* 0x000000121e2b7981 */ /* 0x000364000c1e1920 */
.L_x_57:
[----:B------:R-:W-:Y:S05]  /*3c50*/  BSYNC B1 ;  /* 0x0000000000017941 */ /* 0x000fea0003800000 */
.L_x_56:
[----:B-1---5:R-:W-:Y:S01]  /*3c60*/  FMUL R31, R43, R12 ;  /* 0x0000000c2b1f7220 */ /* 0x022fe20000400000 */
        /* <DEDUP_REMOVED lines=9> */
.L_x_59:
[----:B------:R-:W-:Y:S05]  /*3d00*/  BSYNC B1 ;  /* 0x0000000000017941 */ /* 0x000fea0003800000 */
.L_x_58:
[----:B-1---5:R-:W-:Y:S01]  /*3d10*/  FMUL R25, R43, R12 ;  /* 0x0000000c2b197220 */ /* 0x022fe20000400000 */
[----:B------:R-:W-:Y:S01]  /*3d20*/  IADD3 R24, P5, R28, R21, RZ ;  /* 0x000000151c187210 */ /* 0x000fe20007fbe0ff */
[----:B------:R-:W-:Y:S01]  /*3d30*/  BSSY B1, `(.L_x_60) ;  /* 0x000000c000017945 */ /* 0x000fe20003800000 */
[----:B------:R-:W-:Y:S01]  /*3d40*/  ISETP.GT.AND P1, PT, R5, 0x20, PT ;  /* 0x000000200500780c */ /* 0x000fe20003f24270 */
[----:B0-----:R-:W-:Y:S01]  /*3d50*/  FFMA R31, R182, R13, R25 ;  /* 0x0000000db61f7223 */ /* 0x001fe20000000019 */
[----:B------:R-:W-:Y:S01]  /*3d60*/  IADD3 R28, P6, R36, UR8, RZ ;  /* 0x00000008241c7c10 */ /* 0x000fe2000ffde0ff */
[----:B------:R-:W-:Y:S01]  /*3d70*/  IMAD.X R25, R29, 0x1, R23, P5 ;  /* 0x000000011d197824 */ /* 0x000fe200028e0617 */
[----:B------:R-:W-:Y:S02]  /*3d80*/  ISETP.GT.AND P4, PT, R42, RZ, P1 ;  /* 0x000000ff2a00720c */ /* 0x000fe40000f84270 */
[----:B------:R-:W-:Y:S02]  /*3d90*/  ISETP.GT.AND P0, PT, R5, 0x21, PT ;  /* 0x000000210500780c */ /* 0x000fe40003f04270 */
[----:B------:R0:W-:Y:S01]  /*3da0*/  @P2 STG.E desc[UR18][R24.64], R31 ;  /* 0x0000001f18002986 */ /* 0x0001e2000c101912 */
[----:B------:R-:W-:-:S02]  /*3db0*/  IADD3 R30, P5, R26, R4, RZ ;  /* 0x000000041a1e7210 */ /* 0x000fc40007fbe0ff */
[----:B------:R-:W-:-:S06]  /*3dc0*/  IADD3.X R29, R37, UR9, RZ, P6, !PT ;  /* 0x00000009251d7c10 */ /* 0x000fcc000b7fe4ff */
[----:B------:R-:W-:Y:S05]  /*3dd0*/  @!P4 BRA `(.L_x_61) ;  /* 0x000000000004c947 */ /* 0x000fea0003800000 */
[----:B------:R1:W5:Y:S02]  /*3de0*/  LDG.E.LTC128B R43, desc[UR18][R28.64] ;  /* 0x000000121c2b7981 */ /* 0x000364000c1e1920 */
.L_x_61:
[----:B------:R-:W-:Y:S05]  /*3df0*/  BSYNC B1 ;  /* 0x0000000000017941 */ /* 0x000fea0003800000 */
.L_x_60:
[----:B0----5:R-:W-:Y:S01]  /*3e00*/  FMUL R25, R43, R12 ;  /* 0x0000000c2b197220 */ /* 0x021fe20000400000 */
[----:B------:R-:W-:Y:S01]  /*3e10*/  IMAD.X R31, R27, 0x1, R6, P5 ;  /* 0x000000011b1f7824 */ /* 0x000fe200028e0606 */
[----:B------:R-:W-:Y:S01]  /*3e20*/  ISETP.GT.AND P2, PT, R42, RZ, P0 ;  /* 0x000000ff2a00720c */ /* 0x000fe20000744270 */
[----:B------:R-:W-:Y:S01]  /*3e30*/  BSSY B1, `(.L_x_62) ;  /* 0x0000008000017945 */ /* 0x000fe20003800000 */
[----:B---3--:R-:W-:Y:S01]  /*3e40*/  FFMA R33, R180, R13, R25 ;  /* 0x0000000db4217223 */ /* 0x008fe20000000019 */
[----:B------:R-:W-:Y:S02]  /*3e50*/  IADD3 R24, P6, R38, UR8, RZ ;  /* 0x0000000826187c10 */ /* 0x000fe4000ffde0ff */
[----:B------:R-:W-:Y:S02]  /*3e60*/  IADD3 R32, P5, R34, R4, RZ ;  /* 0x0000000422207210 */ /* 0x000fe40007fbe0ff */
[----:B------:R0:W-:Y:S01]  /*3e70*/  @P4 STG.E desc[UR18][R30.64], R33 ;  /* 0x000000211e004986 */ /* 0x0001e2000c101912 */
[----:B------:R-:W-:-:S05]  /*3e80*/  IADD3.X R25, R39, UR9, RZ, P6, !PT ;  /* 0x0000000927197c10 */ /* 0x000fca000b7fe4ff */
[----:B------:R-:W-:Y:S05]  /*3e90*/  @!P2 BRA `(.L_x_63) ;  /* 0x000000000004a947 */ /* 0x000fea0003800000 */
[----:B------:R3:W5:Y:S02]  /*3ea0*/  LDG.E.LTC128B R43, desc[UR18][R24.64] ;  /* 0x00000012182b7981 */ /* 0x000764000c1e1920 */
.L_x_63:
[----:B------:R-:W-:Y:S05]  /*3eb0*/  BSYNC B1 ;  /* 0x0000000000017941 */ /* 0x000fea0003800000 */
.L_x_62:
[----:B-----5:R-:W-:Y:S01]  /*3ec0*/  FMUL R41, R43, R12 ;  /* 0x0000000c2b297220 */ /* 0x020fe20000400000 */
[----:B0-----:R-:W-:Y:S01]  /*3ed0*/  IMAD.X R33, R35, 0x1, R6, P5 ;  /* 0x0000000123217824 */ /* 0x001fe200028e0606 */
[----:B------:R-:W-:Y:S01]  /*3ee0*/  ISETP.GT.AND P1, PT, R42, 0x8, P1 ;  /* 0x000000082a00780c */ /* 0x000fe20000f24270 */
[----:B------:R-:W-:Y:S01]  /*3ef0*/  BSSY B1, `(.L_x_64) ;  /* 0x0000008000017945 */ /* 0x000fe20003800000 */
[----:B------:R-:W-:Y:S01]  /*3f00*/  FFMA R41, R178, R13, R41 ;  /* 0x0000000db2297223 */ /* 0x000fe20000000029 */
[----:B----4-:R-:W-:Y:S02]  /*3f10*/  IADD3 R36, P4, R36, UR6, RZ ;  /* 0x0000000624247c10 */ /* 0x010fe4000ff9e0ff */
[----:B------:R-:W-:Y:S02]  /*3f20*/  IADD3 R40, P5, R26, R21, RZ ;  /* 0x000000151a287210 */ /* 0x000fe40007fbe0ff */
[----:B------:R0:W-:Y:S01]  /*3f30*/  @P2 STG.E desc[UR18][R32.64], R41 ;  /* 0x0000002920002986 */ /* 0x0001e2000c101912 */
[----:B------:R-:W-:-:S05]  /*3f40*/  IADD3.X R37, R37, UR7, RZ, P4, !PT ;  /* 0x0000000725257c10 */ /* 0x000fca000a7fe4ff */
[----:B------:R-:W-:Y:S05]  /*3f50*/  @!P1 BRA `(.L_x_65) ;  /* 0x0000000000049947 */ /* 0x000fea0003800000 */
[----:B------:R4:W5:Y:S02]  /*3f60*/  LDG.E.LTC128B R43, desc[UR18][R36.64] ;  /* 0x00000012242b7981 */ /* 0x000964000c1e1920 */
.L_x_65:
[----:B------:R-:W-:Y:S05]  /*3f70*/  BSYNC B1 ;  /* 0x0000000000017941 */ /* 0x000fea0003800000 */
.L_x_64:
        /* <DEDUP_REMOVED lines=10> */
.L_x_67:
[----:B------:R-:W-:Y:S05]  /*4020*/  BSYNC B1 ;  /* 0x0000000000017941 */ /* 0x000fea0003800000 */
.L_x_66:
[----:B----45:R-:W-:Y:S01]  /*4030*/  FMUL R27, R43, R12 ;  /* 0x0000000c2b1b7220 */ /* 0x030fe20000400000 */
        /* <DEDUP_REMOVED lines=13> */
.L_x_69:
[----:B------:R-:W-:Y:S05]  /*4110*/  BSYNC B1 ;  /* 0x0000000000017941 */ /* 0x000fea0003800000 */
.L_x_68:
[----:B0----5:R-:W-:Y:S01]  /*4120*/  FMUL R27, R43, R12 ;  /* 0x0000000c2b1b7220 */ /* 0x021fe20000400000 */
[----:B------:R-:W-:Y:S01]  /*4130*/  IMAD.X R37, R31, 0x1, R6, P5 ;  /* 0x000000011f257824 */ /* 0x000fe200028e0606 */
[----:B------:R-:W-:Y:S01]  /*4140*/  ISETP.GT.AND P2, PT, R42, RZ, P0 ;  /* 0x000000ff2a00720c */ /* 0x000fe20000744270 */
[----:B------:R-:W-:Y:S01]  /*4150*/  BSSY B1, `(.L_x_70) ;  /* 0x0000008000017945 */ /* 0x000fe20003800000 */
[----:B--2---:R-:W-:Y:S01]  /*4160*/  FFMA R39, R172, R13, R27 ;  /* 0x0000000dac277223 */ /* 0x004fe2000000001b */
[----:B------:R-:W-:Y:S02]  /*4170*/  IADD3 R26, P6, R24, UR8, RZ ;  /* 0x00000008181a7c10 */ /* 0x000fe4000ffde0ff */
[----:B------:R-:W-:Y:S02]  /*4180*/  IADD3 R38, P5, R32, R4, RZ ;  /* 0x0000000420267210 */ /* 0x000fe40007fbe0ff */
[----:B------:R0:W-:Y:S01]  /*4190*/  @P4 STG.E desc[UR18][R36.64], R39 ;  /* 0x0000002724004986 */ /* 0x0001e2000c101912 */
[----:B------:R-:W-:-:S05]  /*41a0*/  IADD3.X R27, R25, UR9, RZ, P6, !PT ;  /* 0x00000009191b7c10 */ /* 0x000fca000b7fe4ff */
[----:B------:R-:W-:Y:S05]  /*41b0*/  @!P2 BRA `(.L_x_71) ;  /* 0x000000000004a947 */ /* 0x000fea0003800000 */
[----:B------:R2:W5:Y:S02]  /*41c0*/  LDG.E.LTC128B R43, desc[UR18][R26.64] ;  /* 0x000000121a2b7981 */ /* 0x000564000c1e1920 */
.L_x_71:
[----:B------:R-:W-:Y:S05]  /*41d0*/  BSYNC B1 ;  /* 0x0000000000017941 */ /* 0x000fea0003800000 */
.L_x_70:
        /* <DEDUP_REMOVED lines=11> */
.L_x_73:
[----:B------:R-:W-:Y:S05]  /*4290*/  BSYNC B1 ;  /* 0x0000000000017941 */ /* 0x000fea0003800000 */
.L_x_72:
[----:B-1---5:R-:W-:Y:S01]  /*42a0*/  FMUL R29, R43, R12 ;  /* 0x0000000c2b1d7220 */ /* 0x022fe20000400000 */
[----:B0-----:R-:W-:Y:S01]  /*42b0*/  IMAD.X R41, R31, 0x1, R23, P5 ;  /* 0x000000011f297824 */ /* 0x001fe200028e0617 */
[----:B------:R-:W-:Y:S01]  /*42c0*/  ISETP.GT.AND P2, PT, R42, 0x8, P0 ;  /* 0x000000082a00780c */ /* 0x000fe20000744270 */
[----:B------:R-:W-:Y:S01]  /*42d0*/  BSSY B1, `(.L_x_74) ;  /* 0x0000007000017945 */ /* 0x000fe20003800000 */
[----:B------:R-:W-:Y:S01]  /*42e0*/  FFMA R29, R168, R13, R29 ;  /* 0x0000000da81d7223 */ /* 0x000fe2000000001d */
[----:B---3--:R-:W-:-:S04]  /*42f0*/  IADD3 R24, P0, R24, UR6, RZ ;  /* 0x0000000618187c10 */ /* 0x008fc8000ff1e0ff */
[----:B------:R0:W-:Y:S01]  /*4300*/  @P1 STG.E desc[UR18][R40.64], R29 ;  /* 0x0000001d28001986 */ /* 0x0001e2000c101912 */
[----:B------:R-:W-:-:S05]  /*4310*/  IADD3.X R25, R25, UR7, RZ, P0, !PT ;  /* 0x0000000719197c10 */ /* 0x000fca00087fe4ff */
[----:B------:R-:W-:Y:S05]  /*4320*/  @!P2 BRA `(.L_x_75) ;  /* 0x000000000004a947 */ /* 0x000fea0003800000 */
[----:B------:R1:W5:Y:S02]  /*4330*/  LDG.E.LTC128B R43, desc[UR18][R24.64] ;  /* 0x00000012182b7981 */ /* 0x000364000c1e1920 */
.L_x_75:
[----:B------:R-:W-:Y:S05]  /*4340*/  BSYNC B1 ;  /* 0x0000000000017941 */ /* 0x000fea0003800000 */
.L_x_74:
[----:B-1---5:R-:W-:Y:S01]  /*4350*/  FMUL R25, R43, R12 ;  /* 0x0000000c2b197220 */ /* 0x022fe20000400000 */
[----:B------:R-:W-:Y:S01]  /*4360*/  IADD3 R24, P5, R32, R21, RZ ;  /* 0x0000001520187210 */ /* 0x000fe20007fbe0ff */
[----:B------:R-:W-:Y:S01]  /*4370*/  BSSY B1, `(.L_x_76) ;  /* 0x000000c000017945 */ /* 0x000fe20003800000 */
[----:B------:R-:W-:Y:S01]  /*4380*/  ISETP.GT.AND P1, PT, R5, 0x30, PT ;  /* 0x000000300500780c */ /* 0x000fe20003f24270 */
[----:B------:R-:W-:Y:S01]  /*4390*/  FFMA R31, R166, R13, R25 ;  /* 0x0000000da61f7223 */ /* 0x000fe20000000019 */
[----:B------:R-:W-:Y:S01]  /*43a0*/  IADD3 R28, P6, R34, UR8, RZ ;  /* 0x00000008221c7c10 */ /* 0x000fe2000ffde0ff */
[----:B------:R-:W-:Y:S01]  /*43b0*/  IMAD.X R25, R33, 0x1, R23, P5 ;  /* 0x0000000121197824 */ /* 0x000fe200028e0617 */
[----:B------:R-:W-:Y:S02]  /*43c0*/  ISETP.GT.AND P4, PT, R42, RZ, P1 ;  /* 0x000000ff2a00720c */ /* 0x000fe40000f84270 */
[----:B------:R-:W-:Y:S02]  /*43d0*/  ISETP.GT.AND P0, PT, R5, 0x31, PT ;  /* 0x000000310500780c */ /* 0x000fe40003f04270 */
[----:B------:R1:W-:Y:S01]  /*43e0*/  @P2 STG.E desc[UR18][R24.64], R31 ;  /* 0x0000001f18002986 */ /* 0x0003e2000c101912 */
[----:B------:R-:W-:-:S02]  /*43f0*/  IADD3 R30, P5, R36, R4, RZ ;  /* 0x00000004241e7210 */ /* 0x000fc40007fbe0ff */
[----:B0-----:R-:W-:-:S06]  /*4400*/  IADD3.X R29, R35, UR9, RZ, P6, !PT ;  /* 0x00000009231d7c10 */ /* 0x001fcc000b7fe4ff */
[----:B------:R-:W-:Y:S05]  /*4410*/  @!P4 BRA `(.L_x_77) ;  /* 0x000000000004c947 */ /* 0x000fea0003800000 */
[----:B------:R0:W5:Y:S02]  /*4420*/  LDG.E.LTC128B R43, desc[UR18][R28.64] ;  /* 0x000000121c2b7981 */ /* 0x000164000c1e1920 */
.L_x_77:
[----:B------:R-:W-:Y:S05]  /*4430*/  BSYNC B1 ;  /* 0x0000000000017941 */ /* 0x000fea0003800000 */
.L_x_76:
[----:B-1---5:R-:W-:Y:S01]  /*4440*/  FMUL R25, R43, R12 ;  /* 0x0000000c2b197220 */ /* 0x022fe20000400000 */
        /* <DEDUP_REMOVED lines=10> */
.L_x_79:
[----:B------:R-:W-:Y:S05]  /*44f0*/  BSYNC B1 ;  /* 0x0000000000017941 */ /* 0x000fea0003800000 */
.L_x_78:
[----:B-----5:R-:W-:Y:S01]  /*4500*/  FMUL R41, R43, R12 ;  /* 0x0000000c2b297220 */ /* 0x020fe20000400000 */
[----:B-1----:R-:W-:Y:S01]  /*4510*/  IMAD.X R33, R39, 0x1, R6, P5 ;  /* 0x0000000127217824 */ /* 0x002fe200028e0606 */
        /* <DEDUP_REMOVED lines=9> */
.L_x_81:
[----:B------:R-:W-:Y:S05]  /*45b0*/  BSYNC B1 ;  /* 0x0000000000017941 */ /* 0x000fea0003800000 */
.L_x_80:
[----:B----45:R-:W-:Y:S01]  /*45c0*/  FMUL R35, R43, R12 ;  /* 0x0000000c2b237220 */ /* 0x030fe20000400000 */
[----:B-1----:R-:W-:Y:S01]  /*45d0*/  IMAD.X R41, R37, 0x1, R23, P5 ;  /* 0x0000000125297824 */ /* 0x002fe200028e0617 */
[----:B------:R-:W-:Y:S01]  /*45e0*/  ISETP.GT.AND P2, PT, R42, 0x8, P0 ;  /* 0x000000082a00780c */ /* 0x000fe20000744270 */
[----:B------:R-:W-:Y:S01]  /*45f0*/  BSSY B1, `(.L_x_82) ;  /* 0x0000007000017945 */ /* 0x000fe20003800000 */
[----:B------:R-:W-:Y:S01]  /*4600*/  FFMA R35, R160, R13, R35 ;  /* 0x0000000da0237223 */ /* 0x000fe20000000023 */
[----:B--2---:R-:W-:-:S04]  /*4610*/  IADD3 R26, P0, R26, UR6, RZ ;  /* 0x000000061a1a7c10 */ /* 0x004fc8000ff1e0ff */
[----:B------:R1:W-:Y:S01]  /*4620*/  @P1 STG.E desc[UR18][R40.64], R35 ;  /* 0x0000002328001986 */ /* 0x0003e2000c101912 */
[----:B------:R-:W-:-:S05]  /*4630*/  IADD3.X R27, R27, UR7, RZ, P0, !PT ;  /* 0x000000071b1b7c10 */ /* 0x000fca00087fe4ff */
[----:B------:R-:W-:Y:S05]  /*4640*/  @!P2 BRA `(.L_x_83) ;  /* 0x000000000004a947 */ /* 0x000fea0003800000 */
[----:B------:R2:W5:Y:S02]  /*4650*/  LDG.E.LTC128B R43, desc[UR18][R26.64] ;  /* 0x000000121a2b7981 */ /* 0x000564000c1e1920 */
.L_x_83:
[----:B------:R-:W-:Y:S05]  /*4660*/  BSYNC B1 ;  /* 0x0000000000017941 */ /* 0x000fea0003800000 */
.L_x_82:
[----:B--2--5:R-:W-:Y:S01]  /*4670*/  FMUL R27, R43, R12 ;  /* 0x0000000c2b1b7220 */ /* 0x024fe20000400000 */
        /* <DEDUP_REMOVED lines=10> */
[----:B-1----:R-:W-:-:S06]  /*4720*/  IADD3.X R35, R29, UR9, RZ, P6, !PT ;  /* 0x000000091d237c10 */ /* 0x002fcc000b7fe4ff */
[----:B------:R-:W-:Y:S05]  /*4730*/  @!P4 BRA `(.L_x_85) ;  /* 0x000000000004c947 */ /* 0x000fea0003800000 */
[----:B------:R1:W5:Y:S02]  /*4740*/  LDG.E.LTC128B R43, desc[UR18][R34.64] ;  /* 0x00000012222b7981 */ /* 0x000364000c1e1920 */
.L_x_85:
[----:B------:R-:W-:Y:S05]  /*4750*/  BSYNC B1 ;  /* 0x0000000000017941 */ /* 0x000fea0003800000 */
.L_x_84:
[----:B--2--5:R-:W-:Y:S01]  /*4760*/  FMUL R27, R43, R12 ;  /* 0x0000000c2b1b7220 */ /* 0x024fe20000400000 */
        /* <DEDUP_REMOVED lines=10> */
.L_x_87:
[----:B------:R-:W-:Y:S05]  /*4810*/  BSYNC B1 ;  /* 0x0000000000017941 */ /* 0x000fea0003800000 */
.L_x_86:
[----:B-----5:R-:W-:Y:S01]  /*4820*/  FMUL R41, R43, R12 ;  /* 0x0000000c2b297220 */ /* 0x020fe20000400000 */
[----:B--2---:R-:W-:Y:S01]  /*4830*/  IMAD.X R39, R33, 0x1, R6, P5 ;  /* 0x0000000121277824 */ /* 0x004fe200028e0606 */
[----:B------:R-:W-:Y:S01]  /*4840*/  ISETP.GT.AND P1, PT, R42, 0x8, P1 ;  /* 0x000000082a00780c */ /* 0x000fe20000f24270 */
[----:B------:R-:W-:Y:S01]  /*4850*/  BSSY B1, `(.L_x_88) ;  /* 0x0000008000017945 */ /* 0x000fe20003800000 */
[----:B------:R-:W-:Y:S01]  /*4860*/  FFMA R41, R154, R13, R41 ;  /* 0x0000000d9a297223 */ /* 0x000fe20000000029 */
[----:B0-----:R-:W-:Y:S02]  /*4870*/  IADD3 R28, P4, R28, UR6, RZ ;  /* 0x000000061c1c7c10 */ /* 0x001fe4000ff9e0ff */
[----:B------:R-:W-:Y:S02]  /*4880*/  IADD3 R40, P5, R30, R21, RZ ;  /* 0x000000151e287210 */ /* 0x000fe40007fbe0ff */
[----:B------:R0:W-:Y:S01]  /*4890*/  @P2 STG.E desc[UR18][R38.64], R41 ;  /* 0x0000002926002986 */ /* 0x0001e2000c101912 */
[----:B------:R-:W-:-:S05]  /*48a0*/  IADD3.X R29, R29, UR7, RZ, P4, !PT ;  /* 0x000000071d1d7c10 */ /* 0x000fca000a7fe4ff */
[----:B------:R-:W-:Y:S05]  /*48b0*/  @!P1 BRA `(.L_x_89) ;  /* 0x0000000000049947 */ /* 0x000fea0003800000 */
[----:B------:R2:W5:Y:S02]  /*48c0*/  LDG.E.LTC128B R43, desc[UR18][R28.64] ;  /* 0x000000121c2b7981 */ /* 0x000564000c1e1920 */
.L_x_89:
[----:B------:R-:W-:Y:S05]  /*48d0*/  BSYNC B1 ;  /* 0x0000000000017941 */ /* 0x000fea0003800000 */
.L_x_88:
[----:B--2--5:R-:W-:Y:S01]  /*48e0*/  FMUL R29, R43, R12 ;  /* 0x0000000c2b1d7220 */ /* 0x024fe20000400000 */
        /* <DEDUP_REMOVED lines=9> */
.L_x_91:
[----:B------:R-:W-:Y:S05]  /*4980*/  BSYNC B1 ;  /* 0x0000000000017941 */ /* 0x000fea0003800000 */
.L_x_90:
        /* <DEDUP_REMOVED lines=14> */
.L_x_93:
[----:B------:R-:W-:Y:S05]  /*4a70*/  BSYNC B1 ;  /* 0x0000000000017941 */ /* 0x000fea0003800000 */
.L_x_92:
        /* <DEDUP_REMOVED lines=11> */
.L_x_95:
[----:B------:R-:W-:Y:S05]  /*4b30*/  BSYNC B1 ;  /* 0x0000000000017941 */ /* 0x000fea0003800000 */
.L_x_94:
[----:B-----5:R-:W-:Y:S01]  /*4b40*/  FMUL R41, R43, R12 ;  /* 0x0000000c2b297220 */ /* 0x020fe20000400000 */
[----:B--2---:R-:W-:Y:S01]  /*4b50*/  IMAD.X R33, R39, 0x1, R6, P5 ;  /* 0x0000000127217824 */ /* 0x004fe200028e0606 */
        /* <DEDUP_REMOVED lines=9> */
.L_x_97:
[----:B------:R-:W-:Y:S05]  /*4bf0*/  BSYNC B1 ;  /* 0x0000000000017941 */ /* 0x000fea0003800000 */
.L_x_96:
[----:B--2--5:R-:W-:Y:S01]  /*4c00*/  FMUL R35, R43, R12 ;  /* 0x0000000c2b237220 */ /* 0x024fe20000400000 */
[----:B-1----:R-:W-:Y:S01]  /*4c10*/  IMAD.X R41, R37, 0x1, R23, P5 ;  /* 0x0000000125297824 */ /* 0x002fe200028e0617 */
[----:B------:R-:W-:Y:S01]  /*4c20*/  ISETP.GT.AND P2, PT, R42, 0x8, P0 ;  /* 0x000000082a00780c */ /* 0x000fe20000744270 */
[----:B------:R-:W-:Y:S01]  /*4c30*/  BSSY B1, `(.L_x_98) ;  /* 0x0000007000017945 */ /* 0x000fe20003800000 */
[----:B------:R-:W-:Y:S01]  /*4c40*/  FFMA R35, R144, R13, R35 ;  /* 0x0000000d90237223 */ /* 0x000fe20000000023 */
[----:B----4-:R-:W-:-:S04]  /*4c50*/  IADD3 R26, P0, R26, UR6, RZ ;  /* 0x000000061a1a7c10 */ /* 0x010fc8000ff1e0ff */
[----:B------:R1:W-:Y:S01]  /*4c60*/  @P1 STG.E desc[UR18][R40.64], R35 ;  /* 0x0000002328001986 */ /* 0x0003e2000c101912 */
[----:B------:R-:W-:-:S05]  /*4c70*/  IADD3.X R27, R27, UR7, RZ, P0, !PT ;  /* 0x000000071b1b7c10 */ /* 0x000fca00087fe4ff */
[----:B------:R-:W-:Y:S05]  /*4c80*/  @!P2 BRA `(.L_x_99) ;  /* 0x000000000004a947 */ /* 0x000fea0003800000 */
[----:B------:R2:W5:Y:S02]  /*4c90*/  LDG.E.LTC128B R43, desc[UR18][R26.64] ;  /* 0x000000121a2b7981 */ /* 0x000564000c1e1920 */
.L_x_99:
[----:B------:R-:W-:Y:S05]  /*4ca0*/  BSYNC B1 ;  /* 0x0000000000017941 */ /* 0x000fea0003800000 */
.L_x_98:
        /* <DEDUP_REMOVED lines=14> */
.L_x_101:
[----:B------:R-:W-:Y:S05]  /*4d90*/  BSYNC B1 ;  /* 0x0000000000017941 */ /* 0x000fea0003800000 */
.L_x_100:
        /* <DEDUP_REMOVED lines=11> */
.L_x_103:
[----:B------:R-:W-:Y:S05]  /*4e50*/  BSYNC B1 ;  /* 0x0000000000017941 */ /* 0x000fea0003800000 */
.L_x_102:
        /* <DEDUP_REMOVED lines=11> */
.L_x_105:
[----:B------:R-:W-:Y:S05]  /*4f10*/  BSYNC B1 ;  /* 0x0000000000017941 */ /* 0x000fea0003800000 */
.L_x_104:
        /* <DEDUP_REMOVED lines=10> */
.L_x_107:
[----:B------:R-:W-:Y:S05]  /*4fc0*/  BSYNC B1 ;  /* 0x0000000000017941 */ /* 0x000fea0003800000 */
.L_x_106:
        /* <DEDUP_REMOVED lines=14> */
.L_x_109:
[----:B------:R-:W-:Y:S05]  /*50b0*/  BSYNC B1 ;  /* 0x0000000000017941 */ /* 0x000fea0003800000 */
.L_x_108:
        /* <DEDUP_REMOVED lines=11> */
.L_x_111:
[----:B------:R-:W-:Y:S05]  /*5170*/  BSYNC B1 ;  /* 0x0000000000017941 */ /* 0x000fea0003800000 */
.L_x_110:
        /* <DEDUP_REMOVED lines=11> */
.L_x_113:
[----:B------:R-:W-:Y:S05]  /*5230*/  BSYNC B1 ;  /* 0x0000000000017941 */ /* 0x000fea0003800000 */
.L_x_112:
        /* <DEDUP_REMOVED lines=10> */
.L_x_115:
[----:B------:R-:W-:Y:S05]  /*52e0*/  BSYNC B1 ;  /* 0x0000000000017941 */ /* 0x000fea0003800000 */
.L_x_114:
        /* <DEDUP_REMOVED lines=14> */
.L_x_117:
[----:B------:R-:W-:Y:S05]  /*53d0*/  BSYNC B1 ;  /* 0x0000000000017941 */ /* 0x000fea0003800000 */
.L_x_116:
        /* <DEDUP_REMOVED lines=11> */
.L_x_119:
[----:B------:R-:W-:Y:S05]  /*5490*/  BSYNC B1 ;  /* 0x0000000000017941 */ /* 0x000fea0003800000 */
.L_x_118:
        /* <DEDUP_REMOVED lines=11> */
.L_x_121:
[----:B------:R-:W-:Y:S05]  /*5550*/  BSYNC B1 ;  /* 0x0000000000017941 */ /* 0x000fea0003800000 */
.L_x_120:
        /* <DEDUP_REMOVED lines=10> */
.L_x_123:
[----:B------:R-:W-:Y:S05]  /*5600*/  BSYNC B1 ;  /* 0x0000000000017941 */ /* 0x000fea0003800000 */
.L_x_122:
        /* <DEDUP_REMOVED lines=14> */
.L_x_125:
[----:B------:R-:W-:Y:S05]  /*56f0*/  BSYNC B1 ;  /* 0x0000000000017941 */ /* 0x000fea0003800000 */
.L_x_124:
        /* <DEDUP_REMOVED lines=11> */
.L_x_127:
[----:B------:R-:W-:Y:S05]  /*57b0*/  BSYNC B1 ;  /* 0x0000000000017941 */ /* 0x000fea0003800000 */
.L_x_126:
        /* <DEDUP_REMOVED lines=11> */
.L_x_129:
[----:B------:R-:W-:Y:S05]  /*5870*/  BSYNC B1 ;  /* 0x0000000000017941 */ /* 0x000fea0003800000 */
.L_x_128:
        /* <DEDUP_REMOVED lines=10> */
.L_x_131:
[----:B------:R-:W-:Y:S05]  /*5920*/  BSYNC B1 ;  /* 0x0000000000017941 */ /* 0x000fea0003800000 */
.L_x_130:
        /* <DEDUP_REMOVED lines=14> */
.L_x_133:
[----:B------:R-:W-:Y:S05]  /*5a10*/  BSYNC B1 ;  /* 0x0000000000017941 */ /* 0x000fea0003800000 */
.L_x_132:
        /* <DEDUP_REMOVED lines=11> */
.L_x_135:
[----:B------:R-:W-:Y:S05]  /*5ad0*/  BSYNC B1 ;  /* 0x0000000000017941 */ /* 0x000fea0003800000 */
.L_x_134:
        /* <DEDUP_REMOVED lines=11> */
.L_x_137:
[----:B------:R-:W-:Y:S05]  /*5b90*/  BSYNC B1 ;  /* 0x0000000000017941 */ /* 0x000fea0003800000 */
.L_x_136:
        /* <DEDUP_REMOVED lines=10> */
.L_x_139:
[----:B------:R-:W-:Y:S05]  /*5c40*/  BSYNC B1 ;  /* 0x0000000000017941 */ /* 0x000fea0003800000 */
.L_x_138:
[----:B--2--5:R-:W-:Y:S01]  /*5c50*/  FMUL R25, R43, R12 ;  /* 0x0000000c2b197220 */ /* 0x024fe20000400000 */
[----:B------:R-:W-:Y:S01]  /*5c60*/  IADD3 R24, P2, R32, R21, RZ ;  /* 0x0000001520187210 */ /* 0x000fe20007f5e0ff */
[----:B------:R-:W-:Y:S01]  /*5c70*/  BSSY B1, `(.L_x_140) ;  /* 0x000000c000017945 */ /* 0x000fe20003800000 */
[C---:B------:R-:W-:Y:S01]  /*5c80*/  ISETP.GT.AND P4, PT, R5.reuse, 0x70, PT ;  /* 0x000000700500780c */ /* 0x040fe20003f84270 */
[----:B------:R-:W-:Y:S01]  /*5c90*/  FFMA R31, R102, R13, R25 ;  /* 0x0000000d661f7223 */ /* 0x000fe20000000019 */
[----:B------:R-:W-:Y:S01]  /*5ca0*/  ISETP.GT.AND P1, PT, R5, 0x71, PT ;  /* 0x000000710500780c */ /* 0x000fe20003f24270 */
[----:B------:R-:W-:Y:S01]  /*5cb0*/  IMAD.X R25, R33, 0x1, R23, P2 ;  /* 0x0000000121197824 */ /* 0x000fe200010e0617 */
[----:B------:R-:W-:Y:S02]  /*5cc0*/  ISETP.GT.AND P5, PT, R42, RZ, P4 ;  /* 0x000000ff2a00720c */ /* 0x000fe400027a4270 */
[----:B------:R-:W-:Y:S02]  /*5cd0*/  IADD3 R28, P2, R34, UR8, RZ ;  /* 0x00000008221c7c10 */ /* 0x000fe4000ff5e0ff */
[----:B------:R2:W-:Y:S01]  /*5ce0*/  @P0 STG.E desc[UR18][R24.64], R31 ;  /* 0x0000001f18000986 */ /* 0x0005e2000c101912 */
[----:B------:R-:W-:-:S02]  /*5cf0*/  IADD3 R30, P6, R36, R4, RZ ;  /* 0x00000004241e7210 */ /* 0x000fc40007fde0ff */
[----:B0-----:R-:W-:-:S06]  /*5d00*/  IADD3.X R29, R35, UR9, RZ, P2, !PT ;  /* 0x00000009231d7c10 */ /* 0x001fcc00097fe4ff */
[----:B------:R-:W-:Y:S05]  /*5d10*/  @!P5 BRA `(.L_x_141) ;  /* 0x000000000004d947 */ /* 0x000fea0003800000 */
[----:B------:R0:W5:Y:S02]  /*5d20*/  LDG.E.LTC128B R43, desc[UR18][R28.64] ;  /* 0x000000121c2b7981 */ /* 0x000164000c1e1920 */
.L_x_141:
[----:B------:R-:W-:Y:S05]  /*5d30*/  BSYNC B1 ;  /* 0x0000000000017941 */ /* 0x000fea0003800000 */
.L_x_140:
[----:B--2--5:R-:W-:Y:S01]  /*5d40*/  FMUL R25, R43, R12 ;  /* 0x0000000c2b197220 */ /* 0x024fe20000400000 */
[----:B------:R-:W-:Y:S01]  /*5d50*/  IMAD.X R31, R37, 0x1, R6, P6 ;  /* 0x00000001251f7824 */ /* 0x000fe200030e0606 */
[----:B------:R-:W-:Y:S01]  /*5d60*/  ISETP.GT.AND P2, PT, R42, RZ, P1 ;  /* 0x000000ff2a00720c */ /* 0x000fe20000f44270 */
[----:B------:R-:W-:Y:S01]  /*5d70*/  BSSY B1, `(.L_x_142) ;  /* 0x0000007000017945 */ /* 0x000fe20003800000 */
[----:B------:R-:W-:Y:S01]  /*5d80*/  FFMA R25, R100, R13, R25 ;  /* 0x0000000d64197223 */ /* 0x000fe20000000019 */
[----:B------:R-:W-:-:S04]  /*5d90*/  IADD3 R44, P0, R26, UR8, RZ ;  /* 0x000000081a2c7c10 */ /* 0x000fc8000ff1e0ff */
[----:B------:R2:W-:Y:S01]  /*5da0*/  @P5 STG.E desc[UR18][R30.64], R25 ;  /* 0x000000191e005986 */ /* 0x0005e2000c101912 */
[----:B------:R-:W-:-:S05]  /*5db0*/  IADD3.X R45, R27, UR9, RZ, P0, !PT ;  /* 0x000000091b2d7c10 */ /* 0x000fca00087fe4ff */
[----:B------:R-:W-:Y:S05]  /*5dc0*/  @!P2 BRA `(.L_x_143) ;  /* 0x000000000004a947 */ /* 0x000fea0003800000 */
[----:B------:R3:W5:Y:S02]  /*5dd0*/  LDG.E.LTC128B R43, desc[UR18][R44.64] ;  /* 0x000000122c2b7981 */ /* 0x000764000c1e1920 */
.L_x_143:
[----:B------:R-:W-:Y:S05]  /*5de0*/  BSYNC B1 ;  /* 0x0000000000017941 */ /* 0x000fea0003800000 */
.L_x_142:
[----:B--2--5:R-:W-:Y:S01]  /*5df0*/  FMUL R25, R43, R12 ;  /* 0x0000000c2b197220 */ /* 0x024fe20000400000 */
[----:B------:R-:W-:Y:S01]  /*5e00*/  IADD3 R24, P5, R38, R4, RZ ;  /* 0x0000000426187210 */ /* 0x000fe20007fbe0ff */
[----:B------:R-:W-:Y:S01]  /*5e10*/  BSSY B1, `(.L_x_144) ;  /* 0x000000b000017945 */ /* 0x000fe20003800000 */
[----:B------:R-:W-:Y:S01]  /*5e20*/  ISETP.GT.AND P4, PT, R42, 0x8, P4 ;  /* 0x000000082a00780c */ /* 0x000fe20002784270 */
[----:B------:R-:W-:Y:S01]  /*5e30*/  FFMA R41, R98, R13, R25 ;  /* 0x0000000d62297223 */ /* 0x000fe20000000019 */
[----:B------:R-:W-:Y:S01]  /*5e40*/  IADD3 R32, P6, R34, UR6, RZ ;  /* 0x0000000622207c10 */ /* 0x000fe2000ffde0ff */
[----:B------:R-:W-:Y:S01]  /*5e50*/  IMAD.X R25, R39, 0x1, R6, P5 ;  /* 0x0000000127197824 */ /* 0x000fe200028e0606 */
[----:B------:R-:W-:Y:S02]  /*5e60*/  ISETP.GT.AND P0, PT, R5, 0x78, PT ;  /* 0x000000780500780c */ /* 0x000fe40003f04270 */
[----:B------:R-:W-:Y:S02]  /*5e70*/  IADD3 R40, P5, R36, R21, RZ ;  /* 0x0000001524287210 */ /* 0x000fe40007fbe0ff */
[----:B------:R2:W-:Y:S01]  /*5e80*/  @P2 STG.E desc[UR18][R24.64], R41 ;  /* 0x0000002918002986 */ /* 0x0005e2000c101912 */
[----:B------:R-:W-:-:S04]  /*5e90*/  IADD3.X R33, R35, UR7, RZ, P6, !PT ;  /* 0x0000000723217c10 */ /* 0x000fc8000b7fe4ff */
[----:B------:R-:W-:Y:S06]  /*5ea0*/  @!P4 BRA `(.L_x_145) ;  /* 0x000000000004c947 */ /* 0x000fec0003800000 */
[----:B------:R0:W5:Y:S02]  /*5eb0*/  LDG.E.LTC128B R43, desc[UR18][R32.64] ;  /* 0x00000012202b7981 */ /* 0x000164000c1e1920 */
.L_x_145:
[----:B------:R-:W-:Y:S05]  /*5ec0*/  BSYNC B1 ;  /* 0x0000000000017941 */ /* 0x000fea0003800000 */
.L_x_144:
[----:B0----5:R-:W-:Y:S01]  /*5ed0*/  FMUL R33, R43, R12 ;  /* 0x0000000c2b217220 */ /* 0x021fe20000400000 */
[----:B--2---:R-:W-:Y:S01]  /*5ee0*/  IMAD.X R41, R37, 0x1, R23, P5 ;  /* 0x0000000125297824 */ /* 0x004fe200028e0617 */
[----:B------:R-:W-:Y:S01]  /*5ef0*/  ISETP.GT.AND P1, PT, R42, 0x8, P1 ;  /* 0x000000082a00780c */ /* 0x000fe20000f24270 */
[----:B------:R-:W-:Y:S01]  /*5f00*/  BSSY B1, `(.L_x_146) ;  /* 0x0000008000017945 */ /* 0x000fe20003800000 */
[----:B------:R-:W-:Y:S01]  /*5f10*/  FFMA R33, R96, R13, R33 ;  /* 0x0000000d60217223 */ /* 0x000fe20000000021 */
[----:B----4-:R-:W-:Y:S02]  /*5f20*/  IADD3 R26, P5, R26, UR6, RZ ;  /* 0x000000061a1a7c10 */ /* 0x010fe4000ffbe0ff */
[----:B------:R-:W-:Y:S02]  /*5f30*/  ISETP.GT.AND P2, PT, R5, 0x79, PT ;  /* 0x000000790500780c */ /* 0x000fe40003f44270 */
[----:B------:R0:W-:Y:S01]  /*5f40*/  @P4 STG.E desc[UR18][R40.64], R33 ;  /* 0x0000002128004986 */ /* 0x0001e2000c101912 */
[----:B------:R-:W-:-:S05]  /*5f50*/  IADD3.X R27, R27, UR7, RZ, P5, !PT ;  /* 0x000000071b1b7c10 */ /* 0x000fca000affe4ff */
[----:B------:R-:W-:Y:S05]  /*5f60*/  @!P1 BRA `(.L_x_147) ;  /* 0x0000000000049947 */ /* 0x000fea0003800000 */
[----:B------:R2:W5:Y:S02]  /*5f70*/  LDG.E.LTC128B R43, desc[UR18][R26.64] ;  /* 0x000000121a2b7981 */ /* 0x000564000c1e1920 */
.L_x_147:
[----:B------:R-:W-:Y:S05]  /*5f80*/  BSYNC B1 ;  /* 0x0000000000017941 */ /* 0x000fea0003800000 */
.L_x_146:
[----:B--2---:R-:W-:Y:S01]  /*5f90*/  IADD3 R26, P6, R38, R21, RZ ;  /* 0x00000015261a7210 */ /* 0x004fe20007fde0ff */
[----:B-----5:R-:W-:Y:S01]  /*5fa0*/  FMUL R5, R43, R12 ;  /* 0x0000000c2b057220 */ /* 0x020fe20000400000 */
[----:B------:R-:W-:Y:S01]  /*5fb0*/  ISETP.GT.AND P4, PT, R42, RZ, P0 ;  /* 0x000000ff2a00720c */ /* 0x000fe20000784270 */
[----:B------:R-:W-:Y:S01]  /*5fc0*/  BSSY B1, `(.L_x_148) ;  /* 0x0000009000017945 */ /* 0x000fe20003800000 */
[----:B------:R-:W-:Y:S01]  /*5fd0*/  IADD3 R32, P5, R30, R4, RZ ;  /* 0x000000041e207210 */ /* 0x000fe20007fbe0ff */
[----:B------:R-:W-:Y:S02]  /*5fe0*/  IMAD.X R27, R39, 0x1, R23, P6 ;  /* 0x00000001271b7824 */ /* 0x000fe400030e0617 */
[----:B------:R-:W-:-:S05]  /*5ff0*/  FFMA R5, R94, R13, R5 ;  /* 0x0000000d5e057223 */ /* 0x000fca0000000005 */
[----:B------:R2:W-:Y:S03]  /*6000*/  @P1 STG.E desc[UR18][R26.64], R5 ;  /* 0x000000051a001986 */ /* 0x0005e6000c101912 */
[----:B------:R-:W-:Y:S05]  /*6010*/  @!P4 BRA `(.L_x_149) ;  /* 0x00000000000cc947 */ /* 0x000fea0003800000 */
[----:B--2---:R-:W-:-:S04]  /*6020*/  IADD3 R26, P1, R28, UR8, RZ ;  /* 0x000000081c1a7c10 */ /* 0x004fc8000ff3e0ff */
[----:B------:R-:W-:-:S05]  /*6030*/  IADD3.X R27, R29, UR9, RZ, P1, !PT ;  /* 0x000000091d1b7c10 */ /* 0x000fca0008ffe4ff */
[----:B------:R4:W5:Y:S04]  /*6040*/  LDG.E.LTC128B R43, desc[UR18][R26.64] ;  /* 0x000000121a2b7981 */ /* 0x000968000c1e1920 */
.L_x_149:
[----:B------:R-:W-:Y:S05]  /*6050*/  BSYNC B1 ;  /* 0x0000000000017941 */ /* 0x000fea0003800000 */
.L_x_148:
[----:B--2--5:R-:W-:Y:S01]  /*6060*/  FMUL R5, R43, R12 ;  /* 0x0000000c2b057220 */ /* 0x024fe20000400000 */
[----:B0-----:R-:W-:Y:S01]  /*6070*/  IMAD.X R33, R31, 0x1, R6, P5 ;  /* 0x000000011f217824 */ /* 0x001fe200028e0606 */
[----:B------:R-:W-:Y:S01]  /*6080*/  ISETP.GT.AND P1, PT, R42, RZ, P2 ;  /* 0x000000ff2a00720c */ /* 0x000fe20001724270 */
[----:B------:R-:W-:Y:S01]  /*6090*/  BSSY B1, `(.L_x_150) ;  /* 0x0000008000017945 */ /* 0x000fe20003800000 */
[----:B----4-:R-:W-:Y:S01]  /*60a0*/  FFMA R27, R92, R13, R5 ;  /* 0x0000000d5c1b7223 */ /* 0x010fe20000000005 */
[----:B------:R-:W-:Y:S02]  /*60b0*/  IADD3 R26, P5, R24, R4, RZ ;  /* 0x00000004181a7210 */ /* 0x000fe40007fbe0ff */
[----:B------:R-:W-:Y:S02]  /*60c0*/  IADD3 R4, P6, R44, UR8, RZ ;  /* 0x000000082c047c10 */ /* 0x000fe4000ffde0ff */
[----:B------:R0:W-:Y:S02]  /*60d0*/  @P4 STG.E desc[UR18][R32.64], R27 ;  /* 0x0000001b20004986 */ /* 0x0001e4000c101912 */
[----:B------:R-:W-:-:S04]  /*60e0*/  IADD3.X R5, R45, UR9, RZ, P6, !PT ;  /* 0x000000092d057c10 */ /* 0x000fc8000b7fe4ff */
[----:B------:R-:W-:Y:S05]  /*60f0*/  @!P1 BRA `(.L_x_151) ;  /* 0x0000000000049947 */ /* 0x000fea0003800000 */
[----:B------:R2:W5:Y:S02]  /*6100*/  LDG.E.LTC128B R43, desc[UR18][R4.64] ;  /* 0x00000012042b7981 */ /* 0x000564000c1e1920 */
.L_x_151:
[----:B------:R-:W-:Y:S05]  /*6110*/  BSYNC B1 ;  /* 0x0000000000017941 */ /* 0x000fea0003800000 */
.L_x_150:
[----:B--2--5:R-:W-:Y:S01]  /*6120*/  FMUL R5, R43, R12 ;  /* 0x0000000c2b057220 */ /* 0x024fe20000400000 */
        /* <DEDUP_REMOVED lines=10> */
.L_x_153:
[----:B------:R-:W-:Y:S05]  /*61d0*/  BSYNC B1 ;  /* 0x0000000000017941 */ /* 0x000fea0003800000 */
.L_x_152:
[----:B------:R-:W-:Y:S01]  /*61e0*/  ISETP.GT.AND P2, PT, R42, 0x8, P2 ;  /* 0x000000082a00780c */ /* 0x000fe20001744270 */
[----:B--2--5:R-:W-:Y:S01]  /*61f0*/  FMUL R5, R43, R12 ;  /* 0x0000000c2b057220 */ /* 0x024fe20000400000 */
[----:B0-----:R-:W-:Y:S01]  /*6200*/  IMAD.X R33, R31, 0x1, R23, P5 ;  /* 0x000000011f217824 */ /* 0x001fe200028e0617 */
[----:B------:R-:W-:Y:S02]  /*6210*/  BSSY B1, `(.L_x_154) ;  /* 0x0000007000017945 */ /* 0x000fe40003800000 */
[----:B------:R-:W-:-:S05]  /*6220*/  FFMA R27, R88, R13, R5 ;  /* 0x0000000d581b7223 */ /* 0x000fca0000000005 */
[----:B------:R0:W-:Y:S01]  /*6230*/  @P0 STG.E desc[UR18][R32.64], R27 ;  /* 0x0000001b20000986 */ /* 0x0001e2000c101912 */
[----:B------:R-:W-:-:S04]  /*6240*/  IADD3 R4, P0, R44, UR6, RZ ;  /* 0x000000062c047c10 */ /* 0x000fc8000ff1e0ff */
[----:B------:R-:W-:Y:S01]  /*6250*/  IADD3.X R5, R45, UR7, RZ, P0, !PT ;  /* 0x000000072d057c10 */ /* 0x000fe200087fe4ff */
[----:B------:R-:W-:Y:S08]  /*6260*/  @!P2 BRA `(.L_x_155) ;  /* 0x000000000004a947 */ /* 0x000ff00003800000 */
[----:B------:R2:W5:Y:S02]  /*6270*/  LDG.E.LTC128B R43, desc[UR18][R4.64] ;  /* 0x00000012042b7981 */ /* 0x000564000c1e1920 */
.L_x_155:
[----:B------:R-:W-:Y:S05]  /*6280*/  BSYNC B1 ;  /* 0x0000000000017941 */ /* 0x000fea0003800000 */
.L_x_154:
[----:B------:R-:W-:Y:S05]  /*6290*/  @!P2 BRA `(.L_x_156) ;  /* 0x000000140094a947 */ /* 0x000fea0003800000 */
[----:B--2---:R-:W-:Y:S01]  /*62a0*/  IADD3 R4, P0, R24, R21, RZ ;  /* 0x0000001518047210 */ /* 0x004fe20007f1e0ff */
[----:B-----5:R-:W-:-:S04]  /*62b0*/  FMUL R43, R43, R12 ;  /* 0x0000000c2b2b7220 */ /* 0x020fc80000400000 */
[----:B------:R-:W-:Y:S02]  /*62c0*/  IMAD.X R5, R25, 0x1, R23, P0 ;  /* 0x0000000119057824 */ /* 0x000fe400000e0617 */
[----:B------:R-:W-:-:S05]  /*62d0*/  FFMA R43, R22, R13, R43 ;  /* 0x0000000d162b7223 */ /* 0x000fca000000002b */
[----:B------:R4:W-:Y:S01]  /*62e0*/  STG.E desc[UR18][R4.64], R43 ;  /* 0x0000002b04007986 */ /* 0x0009e2000c101912 */
[----:B------:R-:W-:Y:S05]  /*62f0*/  BRA `(.L_x_156) ;  /* 0x00000014007c7947 */ /* 0x000fea0003800000 */
.L_x_33:
[----:B------:R-:W-:Y:S01]  /*6300*/  ULDC.64 UR6, c[0x0][0x6c0] ;  /* 0x0001b00000067ab9 */ /* 0x000fe20000000a00 */
[----:B------:R-:W-:Y:S01]  /*6310*/  ISETP.GT.AND P2, PT, R5, 0x1, PT ;  /* 0x000000010500780c */ /* 0x000fe20003f44270 */
[-C--:B--2---:R-:W-:Y:S01]  /*6320*/  FMUL R23, R23, R13.reuse ;  /* 0x0000000d17177220 */ /* 0x084fe20000400000 */
[----:B------:R-:W-:Y:S01]  /*6330*/  LEA R24, P0, R44, UR6, 0x2 ;  /* 0x000000062c187c11 */ /* 0x000fe2000f8010ff */
[-C--:B------:R-:W-:Y:S01]  /*6340*/  FMUL R21, R210, R13.reuse ;  /* 0x0000000dd2157220 */ /* 0x080fe20000400000 */
[----:B------:R-:W-:Y:S01]  /*6350*/  ISETP.GT.AND P4, PT, R42, RZ, P2 ;  /* 0x000000ff2a00720c */ /* 0x000fe20001784270 */
[-C--:B------:R-:W-:Y:S01]  /*6360*/  FMUL R35, R204, R13.reuse ;  /* 0x0000000dcc237220 */ /* 0x080fe20000400000 */
[----:B------:R-:W-:Y:S01]  /*6370*/  LEA.HI.X R25, R44, UR7, R37, 0x2, P0 ;  /* 0x000000072c197c11 */ /* 0x000fe200080f1425 */
[-C--:B------:R-:W-:Y:S01]  /*6380*/  FMUL R39, R200, R13.reuse ;  /* 0x0000000dc8277220 */ /* 0x080fe20000400000 */
[----:B------:R-:W-:Y:S01]  /*6390*/  ISETP.GT.AND P1, PT, R42, 0x8, P1 ;  /* 0x000000082a00780c */ /* 0x000fe20000f24270 */
[-C--:B------:R-:W-:Y:S01]  /*63a0*/  FMUL R41, R196, R13.reuse ;  /* 0x0000000dc4297220 */ /* 0x080fe20000400000 */
[C---:B------:R-:W-:Y:S01]  /*63b0*/  SHF.L.U64.HI R4, R26.reuse, 0x5, R27 ;  /* 0x000000051a047819 */ /* 0x040fe2000001021b */
[----:B------:R0:W-:Y:S01]  /*63c0*/  @P5 STG.E desc[UR18][R24.64], R23 ;  /* 0x0000001718005986 */ /* 0x0001e2000c101912 */
[----:B------:R-:W-:Y:S01]  /*63d0*/  LEA R28, P5, R26, R24, 0x2 ;  /* 0x000000181a1c7211 */ /* 0x000fe200078a10ff */
[----:B------:R-:W-:Y:S01]  /*63e0*/  FMUL R43, R96, R13 ;  /* 0x0000000d602b7220 */ /* 0x000fe20000400000 */
[----:B------:R-:W-:-:S02]  /*63f0*/  ISETP.GT.AND P0, PT, R5, 0x8, PT ;  /* 0x000000080500780c */ /* 0x000fc40003f04270 */
[C---:B------:R-:W-:Y:S01]  /*6400*/  LEA.HI.X R29, R26.reuse, R25, R27, 0x2, P5 ;  /* 0x000000191a1d7211 */ /* 0x040fe200028f141b */
[----:B------:R-:W-:Y:S01]  /*6410*/  IMAD.SHL.U32 R26, R26, 0x20, RZ ;  /* 0x000000201a1a7824 */ /* 0x000fe200078e00ff */
[----:B------:R-:W-:Y:S01]  /*6420*/  ISETP.GT.AND P2, PT, R42, 0x8, P2 ;  /* 0x000000082a00780c */ /* 0x000fe20001744270 */
[-C--:B------:R-:W-:Y:S01]  /*6430*/  FMUL R27, R208, R13.reuse ;  /* 0x0000000dd01b7220 */ /* 0x080fe20000400000 */
[----:B------:R-:W-:Y:S01]  /*6440*/  ISETP.GT.AND P5, PT, R42, RZ, P0 ;  /* 0x000000ff2a00720c */ /* 0x000fe200007a4270 */
[----:B------:R-:W-:Y:S01]  /*6450*/  @P4 STG.E desc[UR18][R28.64], R21 ;  /* 0x000000151c004986 */ /* 0x000fe2000c101912 */
[----:B------:R-:W-:Y:S01]  /*6460*/  IADD3 R30, P4, R26, R24, RZ ;  /* 0x000000181a1e7210 */ /* 0x000fe20007f9e0ff */
[----:B0-----:R-:W-:Y:S01]  /*6470*/  FMUL R23, R206, R13 ;  /* 0x0000000dce177220 */ /* 0x001fe20000400000 */
[----:B------:R-:W-:Y:S01]  /*6480*/  IADD3 R32, P6, R26, R28, RZ ;  /* 0x0000001c1a207210 */ /* 0x000fe20007fde0ff */
[----:B------:R0:W-:Y:S01]  /*6490*/  @P1 STG.E desc[UR18][R24.64+0x20], R27 ;  /* 0x0000201b18001986 */ /* 0x0001e2000c101912 */
[----:B------:R-:W-:Y:S01]  /*64a0*/  ISETP.GT.AND P1, PT, R5, 0x9, PT ;  /* 0x000000090500780c */ /* 0x000fe20003f24270 */
[----:B------:R-:W-:Y:S01]  /*64b0*/  IMAD.X R31, R4, 0x1, R25, P4 ;  /* 0x00000001041f7824 */ /* 0x000fe200020e0619 */
[----:B------:R-:W-:Y:S01]  /*64c0*/  ISETP.GT.AND P0, PT, R42, 0x8, P0 ;  /* 0x000000082a00780c */ /* 0x000fe20000704270 */
[----:B------:R-:W-:Y:S01]  /*64d0*/  IMAD.X R33, R4, 0x1, R29, P6 ;  /* 0x0000000104217824 */ /* 0x000fe200030e061d */
[----:B------:R-:W-:Y:S01]  /*64e0*/  ISETP.GT.AND P4, PT, R42, RZ, P1 ;  /* 0x000000ff2a00720c */ /* 0x000fe20000f84270 */
[----:B------:R1:W-:Y:S01]  /*64f0*/  @P2 STG.E desc[UR18][R28.64+0x20], R23 ;  /* 0x000020171c002986 */ /* 0x0003e2000c101912 */
[----:B------:R-:W-:-:S02]  /*6500*/  IADD3 R6, P2, R26, 0x20, RZ ;  /* 0x000000201a067810 */ /* 0x000fc40007f5e0ff */
[----:B------:R-:W-:Y:S01]  /*6510*/  ISETP.GT.AND P1, PT, R42, 0x8, P1 ;  /* 0x000000082a00780c */ /* 0x000fe20000f24270 */
[----:B------:R2:W-:Y:S01]  /*6520*/  @P5 STG.E desc[UR18][R30.64], R35 ;  /* 0x000000231e005986 */ /* 0x0005e2000c101912 */
[----:B------:R-:W-:Y:S01]  /*6530*/  IADD3 R34, P6, R26, R30, RZ ;  /* 0x0000001e1a227210 */ /* 0x000fe20007fde0ff */
[----:B0-----:R-:W-:Y:S01]  /*6540*/  FMUL R27, R202, R13 ;  /* 0x0000000dca1b7220 */ /* 0x001fe20000400000 */
[----:B------:R-:W-:Y:S01]  /*6550*/  IADD3 R24, P5, R6, R24, RZ ;  /* 0x0000001806187210 */ /* 0x000fe20007fbe0ff */
[----:B------:R-:W-:Y:S01]  /*6560*/  IMAD.X R21, RZ, RZ, R4, P2 ;  /* 0x000000ffff157224 */ /* 0x000fe200010e0604 */
[----:B------:R-:W-:-:S03]  /*6570*/  ISETP.GT.AND P2, PT, R5, 0x10, PT ;  /* 0x000000100500780c */ /* 0x000fc60003f44270 */
[----:B------:R-:W-:Y:S01]  /*6580*/  IMAD.X R25, R21, 0x1, R25, P5 ;  /* 0x0000000115197824 */ /* 0x000fe200028e0619 */
[----:B------:R0:W-:Y:S01]  /*6590*/  @P4 STG.E desc[UR18][R32.64], R27 ;  /* 0x0000001b20004986 */ /* 0x0001e2000c101912 */
[----:B-1----:R-:W-:Y:S01]  /*65a0*/  IADD3 R28, P4, R6, R28, RZ ;  /* 0x0000001c061c7210 */ /* 0x002fe20007f9e0ff */
[----:B------:R-:W-:Y:S01]  /*65b0*/  FMUL R23, R198, R13 ;  /* 0x0000000dc6177220 */ /* 0x000fe20000400000 */
[----:B------:R-:W-:Y:S01]  /*65c0*/  ISETP.GT.AND P5, PT, R42, RZ, P2 ;  /* 0x000000ff2a00720c */ /* 0x000fe200017a4270 */
[----:B------:R1:W-:Y:S01]  /*65d0*/  @P0 STG.E desc[UR18][R24.64], R39 ;  /* 0x0000002718000986 */ /* 0x0003e2000c101912 */
[----:B------:R-:W-:Y:S01]  /*65e0*/  ISETP.GT.AND P0, PT, R5, 0x11, PT ;  /* 0x000000110500780c */ /* 0x000fe20003f04270 */
[----:B------:R-:W-:Y:S02]  /*65f0*/  IMAD.X R29, R21, 0x1, R29, P4 ;  /* 0x00000001151d7824 */ /* 0x000fe400020e061d */
[----:B--2---:R-:W-:Y:S01]  /*6600*/  IMAD.X R35, R4, 0x1, R31, P6 ;  /* 0x0000000104237824 */ /* 0x004fe200030e061f */
[----:B------:R-:W-:-:S02]  /*6610*/  ISETP.GT.AND P4, PT, R42, RZ, P0 ;  /* 0x000000ff2a00720c */ /* 0x000fc40000784270 */
[----:B------:R2:W-:Y:S01]  /*6620*/  @P1 STG.E desc[UR18][R28.64], R23 ;  /* 0x000000171c001986 */ /* 0x0005e2000c101912 */
[----:B------:R-:W-:Y:S01]  /*6630*/  ISETP.GT.AND P1, PT, R42, 0x8, P2 ;  /* 0x000000082a00780c */ /* 0x000fe20001724270 */
[-C--:B0-----:R-:W-:Y:S01]  /*6640*/  FMUL R27, R194, R13.reuse ;  /* 0x0000000dc21b7220 */ /* 0x081fe20000400000 */
[----:B------:R-:W-:Y:S02]  /*6650*/  IADD3 R36, P2, R26, R32, RZ ;  /* 0x000000201a247210 */ /* 0x000fe40007f5e0ff */
[----:B------:R0:W-:Y:S01]  /*6660*/  @P5 STG.E desc[UR18][R34.64], R41 ;  /* 0x0000002922005986 */ /* 0x0001e2000c101912 */
[----:B-1----:R-:W-:Y:S01]  /*6670*/  IADD3 R24, P5, R6, R30, RZ ;  /* 0x0000001e06187210 */ /* 0x002fe20007fbe0ff */
[-C--:B------:R-:W-:Y:S01]  /*6680*/  FMUL R39, R192, R13.reuse ;  /* 0x0000000dc0277220 */ /* 0x080fe20000400000 */
[----:B------:R-:W-:Y:S01]  /*6690*/  IMAD.X R37, R4, 0x1, R33, P2 ;  /* 0x0000000104257824 */ /* 0x000fe200010e0621 */
[----:B------:R-:W-:Y:S02]  /*66a0*/  ISETP.GT.AND P0, PT, R42, 0x8, P0 ;  /* 0x000000082a00780c */ /* 0x000fe40000704270 */
[----:B------:R-:W-:Y:S01]  /*66b0*/  ISETP.GT.AND P2, PT, R5, 0x18, PT ;  /* 0x000000180500780c */ /* 0x000fe20003f44270 */
[----:B------:R-:W-:Y:S01]  /*66c0*/  IMAD.X R25, R21, 0x1, R31, P5 ;  /* 0x0000000115197824 */ /* 0x000fe200028e061f */
[----:B------:R1:W-:Y:S01]  /*66d0*/  @P4 STG.E desc[UR18][R36.64], R27 ;  /* 0x0000001b24004986 */ /* 0x0003e2000c101912 */
[----:B--2---:R-:W-:Y:S01]  /*66e0*/  IADD3 R28, P4, R6, R32, RZ ;  /* 0x00000020061c7210 */ /* 0x004fe20007f9e0ff */
[-C--:B------:R-:W-:Y:S01]  /*66f0*/  FMUL R23, R190, R13.reuse ;  /* 0x0000000dbe177220 */ /* 0x080fe20000400000 */
[----:B------:R-:W-:Y:S01]  /*6700*/  ISETP.GT.AND P5, PT, R42, RZ, P2 ;  /* 0x000000ff2a00720c */ /* 0x000fe200017a4270 */
[----:B------:R2:W-:Y:S01]  /*6710*/  @P1 STG.E desc[UR18][R24.64], R39 ;  /* 0x0000002718001986 */ /* 0x0005e2000c101912 */
[----:B------:R-:W-:Y:S01]  /*6720*/  ISETP.GT.AND P1, PT, R5, 0x19, PT ;  /* 0x000000190500780c */ /* 0x000fe20003f24270 */
[----:B------:R-:W-:Y:S01]  /*6730*/  IMAD.X R29, R21, 0x1, R33, P4 ;  /* 0x00000001151d7824 */ /* 0x000fe200020e0621 */
[----:B------:R-:W-:Y:S01]  /*6740*/  IADD3 R30, P6, R26, R34, RZ ;  /* 0x000000221a1e7210 */ /* 0x000fe20007fde0ff */
[----:B0-----:R-:W-:Y:S01]  /*6750*/  FMUL R41, R188, R13 ;  /* 0x0000000dbc297220 */ /* 0x001fe20000400000 */
[----:B------:R-:W-:-:S02]  /*6760*/  ISETP.GT.AND P4, PT, R42, RZ, P1 ;  /* 0x000000ff2a00720c */ /* 0x000fc40000f84270 */
[----:B------:R0:W-:Y:S01]  /*6770*/  @P0 STG.E desc[UR18][R28.64], R23 ;  /* 0x000000171c000986 */ /* 0x0001e2000c101912 */
[----:B------:R-:W-:Y:S01]  /*6780*/  IMAD.X R31, R4, 0x1, R35, P6 ;  /* 0x00000001041f7824 */ /* 0x000fe200030e0623 */
[----:B------:R-:W-:Y:S01]  /*6790*/  ISETP.GT.AND P0, PT, R42, 0x8, P2 ;  /* 0x000000082a00780c */ /* 0x000fe20001704270 */
[-C--:B-1----:R-:W-:Y:S01]  /*67a0*/  FMUL R27, R186, R13.reuse ;  /* 0x0000000dba1b7220 */ /* 0x082fe20000400000 */
[----:B------:R-:W-:Y:S01]  /*67b0*/  IADD3 R32, P2, R26, R36, RZ ;  /* 0x000000241a207210 */ /* 0x000fe20007f5e0ff */
[----:B--2---:R-:W-:Y:S01]  /*67c0*/  FMUL R39, R184, R13 ;  /* 0x0000000db8277220 */ /* 0x004fe20000400000 */
[----:B------:R1:W-:Y:S01]  /*67d0*/  @P5 STG.E desc[UR18][R30.64], R41 ;  /* 0x000000291e005986 */ /* 0x0003e2000c101912 */
[----:B------:R-:W-:Y:S02]  /*67e0*/  IADD3 R24, P5, R6, R34, RZ ;  /* 0x0000002206187210 */ /* 0x000fe40007fbe0ff */
[----:B------:R-:W-:Y:S01]  /*67f0*/  IMAD.X R33, R4, 0x1, R37, P2 ;  /* 0x0000000104217824 */ /* 0x000fe200010e0625 */
[----:B------:R-:W-:-:S02]  /*6800*/  ISETP.GT.AND P1, PT, R42, 0x8, P1 ;  /* 0x000000082a00780c */ /* 0x000fc40000f24270 */
[----:B------:R-:W-:Y:S01]  /*6810*/  ISETP.GT.AND P2, PT, R5, 0x20, PT ;  /* 0x000000200500780c */ /* 0x000fe20003f44270 */
[----:B------:R-:W-:Y:S01]  /*6820*/  IMAD.X R25, R21, 0x1, R35, P5 ;  /* 0x0000000115197824 */ /* 0x000fe200028e0623 */
[----:B------:R2:W-:Y:S01]  /*6830*/  @P4 STG.E desc[UR18][R32.64], R27 ;  /* 0x0000001b20004986 */ /* 0x0005e2000c101912 */
[----:B0-----:R-:W-:Y:S01]  /*6840*/  IADD3 R28, P4, R6, R36, RZ ;  /* 0x00000024061c7210 */ /* 0x001fe20007f9e0ff */
[-C--:B------:R-:W-:Y:S01]  /*6850*/  FMUL R23, R182, R13.reuse ;  /* 0x0000000db6177220 */ /* 0x080fe20000400000 */
[----:B------:R-:W-:Y:S01]  /*6860*/  ISETP.GT.AND P5, PT, R42, RZ, P2 ;  /* 0x000000ff2a00720c */ /* 0x000fe200017a4270 */
[----:B------:R0:W-:Y:S01]  /*6870*/  @P0 STG.E desc[UR18][R24.64], R39 ;  /* 0x0000002718000986 */ /* 0x0001e2000c101912 */
[----:B------:R-:W-:Y:S01]  /*6880*/  ISETP.GT.AND P0, PT, R5, 0x21, PT ;  /* 0x000000210500780c */ /* 0x000fe20003f04270 */
[----:B------:R-:W-:Y:S01]  /*6890*/  IMAD.X R29, R21, 0x1, R37, P4 ;  /* 0x00000001151d7824 */ /* 0x000fe200020e0625 */
[----:B------:R-:W-:Y:S01]  /*68a0*/  IADD3 R34, P6, R26, R30, RZ ;  /* 0x0000001e1a227210 */ /* 0x000fe20007fde0ff */
[----:B-1----:R-:W-:Y:S01]  /*68b0*/  FMUL R41, R180, R13 ;  /* 0x0000000db4297220 */ /* 0x002fe20000400000 */
[----:B------:R-:W-:-:S02]  /*68c0*/  ISETP.GT.AND P4, PT, R42, RZ, P0 ;  /* 0x000000ff2a00720c */ /* 0x000fc40000784270 */
[----:B------:R1:W-:Y:S01]  /*68d0*/  @P1 STG.E desc[UR18][R28.64], R23 ;  /* 0x000000171c001986 */ /* 0x0003e2000c101912 */
[----:B------:R-:W-:Y:S01]  /*68e0*/  IMAD.X R35, R4, 0x1, R31, P6 ;  /* 0x0000000104237824 */ /* 0x000fe200030e061f */
[----:B------:R-:W-:Y:S01]  /*68f0*/  ISETP.GT.AND P1, PT, R42, 0x8, P2 ;  /* 0x000000082a00780c */ /* 0x000fe20001724270 */
[-C--:B--2---:R-:W-:Y:S01]  /*6900*/  FMUL R27, R178, R13.reuse ;  /* 0x0000000db21b7220 */ /* 0x084fe20000400000 */
[----:B------:R-:W-:Y:S01]  /*6910*/  IADD3 R36, P2, R26, R32, RZ ;  /* 0x000000201a247210 */ /* 0x000fe20007f5e0ff */
[----:B0-----:R-:W-:Y:S01]  /*6920*/  FMUL R39, R176, R13 ;  /* 0x0000000db0277220 */ /* 0x001fe20000400000 */
[----:B------:R0:W-:Y:S01]  /*6930*/  @P5 STG.E desc[UR18][R34.64], R41 ;  /* 0x0000002922005986 */ /* 0x0001e2000c101912 */
[----:B------:R-:W-:Y:S02]  /*6940*/  IADD3 R24, P5, R6, R30, RZ ;  /* 0x0000001e06187210 */ /* 0x000fe40007fbe0ff */
[----:B------:R-:W-:Y:S01]  /*6950*/  IMAD.X R37, R4, 0x1, R33, P2 ;  /* 0x0000000104257824 */ /* 0x000fe200010e0621 */
[----:B------:R-:W-:-:S02]  /*6960*/  ISETP.GT.AND P0, PT, R42, 0x8, P0 ;  /* 0x000000082a00780c */ /* 0x000fc40000704270 */
[----:B------:R-:W-:Y:S01]  /*6970*/  ISETP.GT.AND P2, PT, R5, 0x28, PT ;  /* 0x000000280500780c */ /* 0x000fe20003f44270 */
[----:B------:R-:W-:Y:S01]  /*6980*/  IMAD.X R25, R21, 0x1, R31, P5 ;  /* 0x0000000115197824 */ /* 0x000fe200028e061f */
[----:B------:R2:W-:Y:S01]  /*6990*/  @P4 STG.E desc[UR18][R36.64], R27 ;  /* 0x0000001b24004986 */ /* 0x0005e2000c101912 */
[----:B-1----:R-:W-:Y:S01]  /*69a0*/  IADD3 R28, P4, R6, R32, RZ ;  /* 0x00000020061c7210 */ /* 0x002fe20007f9e0ff */
        /* <DEDUP_REMOVED lines=11> */
[-C--:B--2---:R-:W-:Y:S01]  /*6a60*/  FMUL R27, R170, R13.reuse ;  /* 0x0000000daa1b7220 */ /* 0x084fe20000400000 */
[----:B------:R-:W-:Y:S01]  /*6a70*/  IADD3 R32, P2, R26, R36, RZ ;  /* 0x000000241a207210 */ /* 0x000fe20007f5e0ff */
[----:B-1----:R-:W-:Y:S01]  /*6a80*/  FMUL R39, R168, R13 ;  /* 0x0000000da8277220 */ /* 0x002fe20000400000 */
[----:B------:R1:W-:Y:S01]  /*6a90*/  @P5 STG.E desc[UR18][R30.64], R41 ;  /* 0x000000291e005986 */ /* 0x0003e2000c101912 */
[----:B------:R-:W-:Y:S02]  /*6aa0*/  IADD3 R24, P5, R6, R34, RZ ;  /* 0x0000002206187210 */ /* 0x000fe40007fbe0ff */
[----:B------:R-:W-:Y:S01]  /*6ab0*/  IMAD.X R33, R4, 0x1, R37, P2 ;  /* 0x0000000104217824 */ /* 0x000fe200010e0625 */
[----:B------:R-:W-:-:S02]  /*6ac0*/  ISETP.GT.AND P2, PT, R5, 0x30, PT ;  /* 0x000000300500780c */ /* 0x000fc40003f44270 */
[C---:B------:R-:W-:Y:S01]  /*6ad0*/  ISETP.GT.AND P1, PT, R42.reuse, 0x8, P1 ;  /* 0x000000082a00780c */ /* 0x040fe20000f24270 */
[----:B------:R-:W-:Y:S01]  /*6ae0*/  IMAD.X R25, R21, 0x1, R35, P5 ;  /* 0x0000000115197824 */ /* 0x000fe200028e0623 */
[----:B------:R2:W-:Y:S01]  /*6af0*/  @P4 STG.E desc[UR18][R32.64], R27 ;  /* 0x0000001b20004986 */ /* 0x0005e2000c101912 */
[----:B------:R-:W-:Y:S01]  /*6b00*/  ISETP.GT.AND P5, PT, R42, RZ, P2 ;  /* 0x000000ff2a00720c */ /* 0x000fe200017a4270 */
[-C--:B0-----:R-:W-:Y:S01]  /*6b10*/  FMUL R23, R166, R13.reuse ;  /* 0x0000000da6177220 */ /* 0x081fe20000400000 */
[----:B------:R-:W-:Y:S01]  /*6b20*/  IADD3 R28, P4, R6, R36, RZ ;  /* 0x00000024061c7210 */ /* 0x000fe20007f9e0ff */
[----:B------:R0:W-:Y:S01]  /*6b30*/  @P0 STG.E desc[UR18][R24.64], R39 ;  /* 0x0000002718000986 */ /* 0x0001e2000c101912 */
[----:B------:R-:W-:Y:S01]  /*6b40*/  IADD3 R34, P6, R26, R30, RZ ;  /* 0x0000001e1a227210 */ /* 0x000fe20007fde0ff */
[-C--:B-1----:R-:W-:Y:S01]  /*6b50*/  FMUL R41, R164, R13.reuse ;  /* 0x0000000da4297220 */ /* 0x082fe20000400000 */
[----:B------:R-:W-:Y:S01]  /*6b60*/  ISETP.GT.AND P0, PT, R5, 0x31, PT ;  /* 0x000000310500780c */ /* 0x000fe20003f04270 */
[----:B------:R-:W-:Y:S01]  /*6b70*/  IMAD.X R29, R21, 0x1, R37, P4 ;  /* 0x00000001151d7824 */ /* 0x000fe200020e0625 */
[----:B------:R-:W-:Y:S01]  /*6b80*/  ISETP.GT.AND P2, PT, R42, 0x8, P2 ;  /* 0x000000082a00780c */ /* 0x000fe20001744270 */
[----:B------:R-:W-:Y:S01]  /*6b90*/  IMAD.X R35, R4, 0x1, R31, P6 ;  /* 0x0000000104237824 */ /* 0x000fe200030e061f */
[----:B------:R-:W-:Y:S01]  /*6ba0*/  ISETP.GT.AND P4, PT, R42, RZ, P0 ;  /* 0x000000ff2a00720c */ /* 0x000fe20000784270 */
[----:B--2---:R-:W-:Y:S01]  /*6bb0*/  FMUL R27, R162, R13 ;  /* 0x0000000da21b7220 */ /* 0x004fe20000400000 */
[----:B------:R1:W-:Y:S01]  /*6bc0*/  @P1 STG.E desc[UR18][R28.64], R23 ;  /* 0x000000171c001986 */ /* 0x0003e2000c101912 */
[----:B------:R-:W-:-:S02]  /*6bd0*/  IADD3 R36, P1, R26, R32, RZ ;  /* 0x000000201a247210 */ /* 0x000fc40007f3e0ff */
[----:B------:R-:W-:Y:S01]  /*6be0*/  ISETP.GT.AND P0, PT, R42, 0x8, P0 ;  /* 0x000000082a00780c */ /* 0x000fe20000704270 */
[----:B------:R2:W-:Y:S01]  /*6bf0*/  @P5 STG.E desc[UR18][R34.64], R41 ;  /* 0x0000002922005986 */ /* 0x0005e2000c101912 */
[----:B0-----:R-:W-:Y:S01]  /*6c00*/  IADD3 R24, P5, R6, R30, RZ ;  /* 0x0000001e06187210 */ /* 0x001fe20007fbe0ff */
[----:B------:R-:W-:Y:S01]  /*6c10*/  IMAD.X R37, R4, 0x1, R33, P1 ;  /* 0x0000000104257824 */ /* 0x000fe200008e0621 */
[----:B------:R-:W-:Y:S01]  /*6c20*/  ISETP.GT.AND P1, PT, R5, 0x38, PT ;  /* 0x000000380500780c */ /* 0x000fe20003f24270 */
[-C--:B------:R-:W-:Y:S01]  /*6c30*/  FMUL R39, R160, R13.reuse ;  /* 0x0000000da0277220 */ /* 0x080fe20000400000 */
[----:B------:R-:W-:Y:S01]  /*6c40*/  IADD3 R30, P6, R26, R34, RZ ;  /* 0x000000221a1e7210 */ /* 0x000fe20007fde0ff */
[----:B------:R-:W-:Y:S01]  /*6c50*/  IMAD.X R25, R21, 0x1, R31, P5 ;  /* 0x0000000115197824 */ /* 0x000fe200028e061f */
[----:B------:R0:W-:Y:S01]  /*6c60*/  @P4 STG.E desc[UR18][R36.64], R27 ;  /* 0x0000001b24004986 */ /* 0x0001e2000c101912 */
[----:B-1----:R-:W-:Y:S01]  /*6c70*/  IADD3 R28, P5, R6, R32, RZ ;  /* 0x00000020061c7210 */ /* 0x002fe20007fbe0ff */
[----:B------:R-:W-:Y:S01]  /*6c80*/  FMUL R23, R158, R13 ;  /* 0x0000000d9e177220 */ /* 0x000fe20000400000 */
[----:B------:R-:W-:Y:S01]  /*6c90*/  ISETP.GT.AND P4, PT, R42, RZ, P1 ;  /* 0x000000ff2a00720c */ /* 0x000fe20000f84270 */
[----:B------:R1:W-:Y:S01]  /*6ca0*/  @P2 STG.E desc[UR18][R24.64], R39 ;  /* 0x0000002718002986 */ /* 0x0003e2000c101912 */
[----:B------:R-:W-:Y:S01]  /*6cb0*/  ISETP.GT.AND P2, PT, R5, 0x39, PT ;  /* 0x000000390500780c */ /* 0x000fe20003f44270 */
[----:B------:R-:W-:-:S02]  /*6cc0*/  IMAD.X R29, R21, 0x1, R33, P5 ;  /* 0x00000001151d7824 */ /* 0x000fc400028e0621 */
[-C--:B--2---:R-:W-:Y:S01]  /*6cd0*/  FMUL R41, R156, R13.reuse ;  /* 0x0000000d9c297220 */ /* 0x084fe20000400000 */
[----:B------:R-:W-:Y:S01]  /*6ce0*/  IMAD.X R31, R4, 0x1, R35, P6 ;  /* 0x00000001041f7824 */ /* 0x000fe200030e0623 */
[----:B------:R-:W-:Y:S01]  /*6cf0*/  ISETP.GT.AND P5, PT, R42, RZ, P2 ;  /* 0x000000ff2a00720c */ /* 0x000fe200017a4270 */
[----:B------:R2:W-:Y:S01]  /*6d00*/  @P0 STG.E desc[UR18][R28.64], R23 ;  /* 0x000000171c000986 */ /* 0x0005e2000c101912 */
[----:B------:R-:W-:Y:S01]  /*6d10*/  IADD3 R32, P0, R26, R36, RZ ;  /* 0x000000241a207210 */ /* 0x000fe20007f1e0ff */
[-C--:B0-----:R-:W-:Y:S01]  /*6d20*/  FMUL R27, R154, R13.reuse ;  /* 0x0000000d9a1b7220 */ /* 0x081fe20000400000 */
[----:B------:R-:W-:Y:S02]  /*6d30*/  ISETP.GT.AND P1, PT, R42, 0x8, P1 ;  /* 0x000000082a00780c */ /* 0x000fe40000f24270 */
[----:B------:R0:W-:Y:S01]  /*6d40*/  @P4 STG.E desc[UR18][R30.64], R41 ;  /* 0x000000291e004986 */ /* 0x0001e2000c101912 */
[----:B-1----:R-:W-:Y:S01]  /*6d50*/  IADD3 R24, P4, R6, R34, RZ ;  /* 0x0000002206187210 */ /* 0x002fe20007f9e0ff */
[----:B------:R-:W-:Y:S01]  /*6d60*/  IMAD.X R33, R4, 0x1, R37, P0 ;  /* 0x0000000104217824 */ /* 0x000fe200000e0625 */
[----:B------:R-:W-:Y:S01]  /*6d70*/  ISETP.GT.AND P0, PT, R5, 0x40, PT ;  /* 0x000000400500780c */ /* 0x000fe20003f04270 */
[-C--:B------:R-:W-:Y:S01]  /*6d80*/  FMUL R39, R152, R13.reuse ;  /* 0x0000000d98277220 */ /* 0x080fe20000400000 */
[----:B------:R-:W-:Y:S01]  /*6d90*/  ISETP.GT.AND P2, PT, R42, 0x8, P2 ;  /* 0x000000082a00780c */ /* 0x000fe20001744270 */
        /* <DEDUP_REMOVED lines=13> */
[----:B------:R-:W-:Y:S01]  /*6e70*/  IADD3 R36, P2, R26, R32, RZ ;  /* 0x000000201a247210 */ /* 0x000fe20007f5e0ff */
[-C--:B-1----:R-:W-:Y:S01]  /*6e80*/  FMUL R27, R146, R13.reuse ;  /* 0x0000000d921b7220 */ /* 0x082fe20000400000 */
[----:B------:R-:W-:Y:S01]  /*6e90*/  ISETP.GT.AND P0, PT, R42, 0x8, P0 ;  /* 0x000000082a00780c */ /* 0x000fe20000704270 */
[-C--:B--2---:R-:W-:Y:S01]  /*6ea0*/  FMUL R39, R144, R13.reuse ;  /* 0x0000000d90277220 */ /* 0x084fe20000400000 */
[----:B------:R1:W-:Y:S01]  /*6eb0*/  @P4 STG.E desc[UR18][R34.64], R41 ;  /* 0x0000002922004986 */ /* 0x0003e2000c101912 */
[----:B------:R-:W-:Y:S01]  /*6ec0*/  IADD3 R24, P4, R6, R30, RZ ;  /* 0x0000001e06187210 */ /* 0x000fe20007f9e0ff */
[----:B------:R-:W-:Y:S01]  /*6ed0*/  IMAD.X R37, R4, 0x1, R33, P2 ;  /* 0x0000000104257824 */ /* 0x000fe200010e0621 */
[----:B------:R-:W-:Y:S02]  /*6ee0*/  ISETP.GT.AND P2, PT, R5, 0x48, PT ;  /* 0x000000480500780c */ /* 0x000fe40003f44270 */
[----:B------:R-:W-:Y:S01]  /*6ef0*/  ISETP.GT.AND P1, PT, R42, 0x8, P1 ;  /* 0x000000082a00780c */ /* 0x000fe20000f24270 */
        /* <DEDUP_REMOVED lines=13> */
[----:B------:R-:W-:Y:S01]  /*6fd0*/  IADD3 R32, P1, R26, R36, RZ ;  /* 0x000000241a207210 */ /* 0x000fe20007f3e0ff */
[-C--:B--2---:R-:W-:Y:S01]  /*6fe0*/  FMUL R27, R138, R13.reuse ;  /* 0x0000000d8a1b7220 */ /* 0x084fe20000400000 */
[----:B------:R-:W-:Y:S01]  /*6ff0*/  ISETP.GT.AND P2, PT, R42, 0x8, P2 ;  /* 0x000000082a00780c */ /* 0x000fe20001744270 */
[-C--:B0-----:R-:W-:Y:S01]  /*7000*/  FMUL R39, R136, R13.reuse ;  /* 0x0000000d88277220 */ /* 0x081fe20000400000 */
[----:B------:R0:W-:Y:S01]  /*7010*/  @P4 STG.E desc[UR18][R30.64], R41 ;  /* 0x000000291e004986 */ /* 0x0001e2000c101912 */
[----:B------:R-:W-:Y:S01]  /*7020*/  IADD3 R24, P4, R6, R34, RZ ;  /* 0x0000002206187210 */ /* 0x000fe20007f9e0ff */
[----:B------:R-:W-:Y:S01]  /*7030*/  IMAD.X R33, R4, 0x1, R37, P1 ;  /* 0x0000000104217824 */ /* 0x000fe200008e0625 */
[----:B------:R-:W-:Y:S02]  /*7040*/  ISETP.GT.AND P1, PT, R5, 0x50, PT ;  /* 0x000000500500780c */ /* 0x000fe40003f24270 */
[----:B------:R-:W-:Y:S01]  /*7050*/  ISETP.GT.AND P0, PT, R42, 0x8, P0 ;  /* 0x000000082a00780c */ /* 0x000fe20000704270 */
        /* <DEDUP_REMOVED lines=14> */
[-C--:B--2---:R-:W-:Y:S01]  /*7140*/  FMUL R27, R130, R13.reuse ;  /* 0x0000000d821b7220 */ /* 0x084fe20000400000 */
[----:B------:R-:W-:Y:S01]  /*7150*/  ISETP.GT.AND P1, PT, R42, 0x8, P1 ;  /* 0x000000082a00780c */ /* 0x000fe20000f24270 */
[-C--:B-1----:R-:W-:Y:S01]  /*7160*/  FMUL R39, R128, R13.reuse ;  /* 0x0000000d80277220 */ /* 0x082fe20000400000 */
        /* <DEDUP_REMOVED lines=62> */
[-C--:B--2---:R-:W-:Y:S01]  /*7550*/  FMUL R27, R106, R13.reuse ;  /* 0x0000000d6a1b7220 */ /* 0x084fe20000400000 */
[----:B------:R1:W-:Y:S01]  /*7560*/  @P0 STG.E desc[UR18][R28.64], R23 ;  /* 0x000000171c000986 */ /* 0x0003e2000c101912 */
[----:B------:R-:W-:Y:S01]  /*7570*/  IADD3 R32, P0, R26, R36, RZ ;  /* 0x000000241a207210 */ /* 0x000fe20007f1e0ff */
[----:B0-----:R-:W-:-:S02]  /*7580*/  FMUL R39, R104, R13 ;  /* 0x0000000d68277220 */ /* 0x001fc40000400000 */
[----:B------:R0:W-:Y:S01]  /*7590*/  @P4 STG.E desc[UR18][R30.64], R41 ;  /* 0x000000291e004986 */ /* 0x0001e2000c101912 */
[----:B------:R-:W-:Y:S01]  /*75a0*/  IADD3 R24, P4, R6, R34, RZ ;  /* 0x0000002206187210 */ /* 0x000fe20007f9e0ff */
[----:B------:R-:W-:Y:S01]  /*75b0*/  IMAD.X R33, R4, 0x1, R37, P0 ;  /* 0x0000000104217824 */ /* 0x000fe200000e0625 */
[----:B------:R-:W-:Y:S02]  /*75c0*/  ISETP.GT.AND P2, PT, R42, 0x8, P2 ;  /* 0x000000082a00780c */ /* 0x000fe40001744270 */
[----:B------:R-:W-:Y:S01]  /*75d0*/  ISETP.GT.AND P0, PT, R5, 0x70, PT ;  /* 0x000000700500780c */ /* 0x000fe20003f04270 */
[C---:B------:R-:W-:Y:S01]  /*75e0*/  IMAD.X R25, R21.reuse, 0x1, R35, P4 ;  /* 0x0000000115197824 */ /* 0x040fe200020e0623 */
[----:B------:R-:W-:Y:S01]  /*75f0*/  @P5 STG.E desc[UR18][R32.64], R27 ;  /* 0x0000001b20005986 */ /* 0x000fe2000c101912 */
[----:B-1----:R-:W-:Y:S01]  /*7600*/  IADD3 R28, P5, R6, R36, RZ ;  /* 0x00000024061c7210 */ /* 0x002fe20007fbe0ff */
[-C--:B------:R-:W-:Y:S01]  /*7610*/  FMUL R23, R102, R13.reuse ;  /* 0x0000000d66177220 */ /* 0x080fe20000400000 */
[----:B------:R-:W-:Y:S01]  /*7620*/  IADD3 R34, P6, R26, R30, RZ ;  /* 0x0000001e1a227210 */ /* 0x000fe20007fde0ff */
[----:B------:R1:W-:Y:S01]  /*7630*/  @P1 STG.E desc[UR18][R24.64], R39 ;  /* 0x0000002718001986 */ /* 0x0003e2000c101912 */
[----:B------:R-:W-:Y:S01]  /*7640*/  ISETP.GT.AND P4, PT, R42, RZ, P0 ;  /* 0x000000ff2a00720c */ /* 0x000fe20000784270 */
[----:B------:R-:W-:Y:S01]  /*7650*/  IMAD.X R29, R21, 0x1, R37, P5 ;  /* 0x00000001151d7824 */ /* 0x000fe200028e0625 */
[----:B------:R-:W-:Y:S01]  /*7660*/  ISETP.GT.AND P1, PT, R5, 0x71, PT ;  /* 0x000000710500780c */ /* 0x000fe20003f24270 */
[----:B------:R-:W-:Y:S01]  /*7670*/  IMAD.X R35, R4, 0x1, R31, P6 ;  /* 0x0000000104237824 */ /* 0x000fe200030e061f */
[----:B------:R-:W-:Y:S01]  /*7680*/  ISETP.GT.AND P6, PT, R42, 0x8, P0 ;  /* 0x000000082a00780c */ /* 0x000fe200007c4270 */
[----:B0-----:R-:W-:Y:S01]  /*7690*/  FMUL R41, R100, R13 ;  /* 0x0000000d64297220 */ /* 0x001fe20000400000 */
[----:B------:R-:W-:Y:S01]  /*76a0*/  ISETP.GT.AND P5, PT, R42, RZ, P1 ;  /* 0x000000ff2a00720c */ /* 0x000fe20000fa4270 */
[----:B------:R0:W-:Y:S01]  /*76b0*/  @P2 STG.E desc[UR18][R28.64], R23 ;  /* 0x000000171c002986 */ /* 0x0001e2000c101912 */
[----:B------:R-:W-:-:S02]  /*76c0*/  IADD3 R36, P0, R26, R32, RZ ;  /* 0x000000201a247210 */ /* 0x000fc40007f1e0ff */
[----:B------:R-:W-:Y:S01]  /*76d0*/  ISETP.GT.AND P1, PT, R42, 0x8, P1 ;  /* 0x000000082a00780c */ /* 0x000fe20000f24270 */
[-C--:B-1----:R-:W-:Y:S01]  /*76e0*/  FMUL R39, R98, R13.reuse ;  /* 0x0000000d62277220 */ /* 0x082fe20000400000 */
[----:B------:R-:W-:Y:S01]  /*76f0*/  IADD3 R24, P2, R6, R30, RZ ;  /* 0x0000001e06187210 */ /* 0x000fe20007f5e0ff */
[----:B------:R-:W-:Y:S01]  /*7700*/  IMAD.X R37, R4, 0x1, R33, P0 ;  /* 0x0000000104257824 */ /* 0x000fe200000e0621 */
[----:B------:R1:W-:Y:S01]  /*7710*/  @P4 STG.E desc[UR18][R34.64], R41 ;  /* 0x0000002922004986 */ /* 0x0003e2000c101912 */
[----:B------:R-:W-:Y:S02]  /*7720*/  ISETP.GT.AND P0, PT, R5, 0x79, PT ;  /* 0x000000790500780c */ /* 0x000fe40003f04270 */
[----:B------:R-:W-:Y:S01]  /*7730*/  IMAD.X R25, R21, 0x1, R31, P2 ;  /* 0x0000000115197824 */ /* 0x000fe200010e061f */
[----:B------:R-:W-:Y:S01]  /*7740*/  ISETP.GT.AND P2, PT, R5, 0x78, PT ;  /* 0x000000780500780c */ /* 0x000fe20003f44270 */
[----:B------:R-:W-:Y:S01]  /*7750*/  @P5 STG.E desc[UR18][R36.64], R39 ;  /* 0x0000002724005986 */ /* 0x000fe2000c101912 */
[----:B0-----:R-:W-:Y:S01]  /*7760*/  IADD3 R28, P4, R6, R32, RZ ;  /* 0x00000020061c7210 */ /* 0x001fe20007f9e0ff */
[-C--:B------:R-:W-:Y:S01]  /*7770*/  FMUL R5, R94, R13.reuse ;  /* 0x0000000d5e057220 */ /* 0x080fe20000400000 */
[-C--:B------:R-:W-:Y:S01]  /*7780*/  IADD3 R32, P5, R6, R34.reuse, RZ ;  /* 0x0000002206207210 */ /* 0x080fe20007fbe0ff */
[----:B------:R0:W-:Y:S01]  /*7790*/  @P6 STG.E desc[UR18][R24.64], R43 ;  /* 0x0000002b18006986 */ /* 0x0001e2000c101912 */
[C---:B------:R-:W-:Y:S01]  /*77a0*/  IADD3 R30, P6, R26.reuse, R34, RZ ;  /* 0x000000221a1e7210 */ /* 0x040fe20007fde0ff */
[C---:B------:R-:W-:Y:S01]  /*77b0*/  IMAD.X R29, R21.reuse, 0x1, R33, P4 ;  /* 0x00000001151d7824 */ /* 0x040fe200020e0621 */
[-C--:B------:R-:W-:Y:S01]  /*77c0*/  IADD3 R26, P4, R26, R36.reuse, RZ ;  /* 0x000000241a1a7210 */ /* 0x080fe20007f9e0ff */
[C-C-:B------:R-:W-:Y:S01]  /*77d0*/  IMAD.X R33, R21.reuse, 0x1, R35.reuse, P5 ;  /* 0x0000000115217824 */ /* 0x140fe200028e0623 */
[----:B-1----:R-:W-:Y:S01]  /*77e0*/  IADD3 R34, P5, R6, R36, RZ ;  /* 0x0000002406227210 */ /* 0x002fe20007fbe0ff */
[----:B------:R-:W-:Y:S01]  /*77f0*/  IMAD.X R31, R4, 0x1, R35, P6 ;  /* 0x00000001041f7824 */ /* 0x000fe200030e0623 */
[----:B------:R-:W-:Y:S01]  /*7800*/  ISETP.GT.AND P6, PT, R42, RZ, P2 ;  /* 0x000000ff2a00720c */ /* 0x000fe200017c4270 */
[--C-:B------:R-:W-:Y:S01]  /*7810*/  IMAD.X R27, R4, 0x1, R37.reuse, P4 ;  /* 0x00000001041b7824 */ /* 0x100fe200020e0625 */
[C---:B------:R-:W-:Y:S01]  /*7820*/  ISETP.GT.AND P4, PT, R42.reuse, RZ, P0 ;  /* 0x000000ff2a00720c */ /* 0x040fe20000784270 */
[----:B------:R-:W-:Y:S01]  /*7830*/  IMAD.X R35, R21, 0x1, R37, P5 ;  /* 0x0000000115237824 */ /* 0x000fe200028e0625 */
[----:B------:R-:W-:Y:S01]  /*7840*/  ISETP.GT.AND P2, PT, R42, 0x8, P2 ;  /* 0x000000082a00780c */ /* 0x000fe20001744270 */
[-C--:B------:R-:W-:Y:S01]  /*7850*/  FMUL R21, R92, R13.reuse ;  /* 0x0000000d5c157220 */ /* 0x080fe20000400000 */
[----:B------:R-:W-:Y:S01]  /*7860*/  ISETP.GT.AND P0, PT, R42, 0x8, P0 ;  /* 0x000000082a00780c */ /* 0x000fe20000704270 */
[-C--:B------:R-:W-:Y:S01]  /*7870*/  FMUL R23, R90, R13.reuse ;  /* 0x0000000d5a177220 */ /* 0x080fe20000400000 */
[-C--:B0-----:R-:W-:Y:S01]  /*7880*/  FMUL R25, R88, R13.reuse ;  /* 0x0000000d58197220 */ /* 0x081fe20000400000 */
[----:B------:R-:W-:Y:S01]  /*7890*/  FMUL R37, R22, R13 ;  /* 0x0000000d16257220 */ /* 0x000fe20000400000 */
[----:B------:R0:W-:Y:S04]  /*78a0*/  @P1 STG.E desc[UR18][R28.64], R5 ;  /* 0x000000051c001986 */ /* 0x0001e8000c101912 */
[----:B------:R0:W-:Y:S04]  /*78b0*/  @P6 STG.E desc[UR18][R30.64], R21 ;  /* 0x000000151e006986 */ /* 0x0001e8000c101912 */
[----:B------:R0:W-:Y:S04]  /*78c0*/  @P4 STG.E desc[UR18][R26.64], R23 ;  /* 0x000000171a004986 */ /* 0x0001e8000c101912 */
[----:B------:R0:W-:Y:S04]  /*78d0*/  @P2 STG.E desc[UR18][R32.64], R25 ;  /* 0x0000001920002986 */ /* 0x0001e8000c101912 */
[----:B------:R0:W-:Y:S02]  /*78e0*/  @P0 STG.E desc[UR18][R34.64], R37 ;  /* 0x0000002522000986 */ /* 0x0001e4000c101912 */
.L_x_156:
[----:B------:R-:W-:Y:S05]  /*78f0*/  BSYNC B0 ;  /* 0x0000000000007941 */ /* 0x000fea0003800000 */
.L_x_32:
[C---:B------:R-:W-:Y:S01]  /*7900*/  LEA R2, P0, R8.reuse, R2, 0x1 ;  /* 0x0000000208027211 */ /* 0x040fe200078008ff */
[----:B------:R-:W-:Y:S01]  /*7910*/  ULDC.64 UR6, c[0x0][0x750] ;  /* 0x0001d40000067ab9 */ /* 0x000fe20000000a00 */
[----:B--2-4-:R-:W-:Y:S01]  /*7920*/  IMAD.U32 R4, RZ, RZ, UR15 ;  /* 0x0000000fff047e24 */ /* 0x014fe2000f8e00ff */
[----:B0-----:R-:W-:Y:S01]  /*7930*/  PRMT R21, RZ, 0x7610, R21 ;  /* 0x00007610ff157816 */ /* 0x001fe20000000015 */
[----:B------:R-:W-:Y:S01]  /*7940*/  IMAD.MOV.U32 R6, RZ, RZ, -0x1 ;  /* 0xffffffffff067424 */ /* 0x000fe200078e00ff */
[----:B------:R-:W-:Y:S01]  /*7950*/  LEA.HI.X R3, R8, R3, R0, 0x1, P0 ;  /* 0x0000000308037211 */ /* 0x000fe200000f0c00 */
[----:B------:R0:W-:Y:S01]  /*7960*/  SYNCS.ARRIVE.TRANS64.A1T0 RZ, [R4+UR20], RZ ;  /* 0x000000ff04ff79a7 */ /* 0x0001e20008100014 */
[----:B------:R-:W-:Y:S01]  /*7970*/  ISETP.GE.U32.AND P0, PT, R2, UR6, PT ;  /* 0x0000000602007c0c */ /* 0x000fe2000bf06070 */
[----:B------:R-:W-:-:S03]  /*7980*/  IMAD.MOV.U32 R5, RZ, RZ, -0x1 ;  /* 0xffffffffff057424 */ /* 0x000fc600078e00ff */
[----:B------:R-:W-:Y:S01]  /*7990*/  ISETP.GE.U32.AND.EX P0, PT, R3, UR7, PT, P0 ;  /* 0x0000000703007c0c */ /* 0x000fe2000bf06100 */
[----:B0-----:R-:W-:-:S12]  /*79a0*/  IMAD.MOV.U32 R4, RZ, RZ, -0x1 ;  /* 0xffffffffff047424 */ /* 0x001fd800078e00ff */
[----:B------:R-:W-:Y:S05]  /*79b0*/  @P0 BRA `(.L_x_157) ;  /* 0x0000000400600947 */ /* 0x000fea0003800000 */
[----:B------:R-:W0:Y:S01]  /*79c0*/  S2R R32, SR_CTAID.X ;  /* 0x0000000000207919 */ /* 0x000e220000002500 */
[----:B------:R-:W2:Y:S01]  /*79d0*/  LDC.64 R26, c[0x0][0x728] ;  /* 0x0001ca00ff1a7b82 */ /* 0x000ea20000000a00 */
[----:B------:R-:W-:Y:S01]  /*79e0*/  ULDC UR6, c[0x0][0x150] ;  /* 0x0000540000067ab9 */ /* 0x000fe20000000800 */
[----:B------:R-:W-:Y:S01]  /*79f0*/  IMAD.MOV.U32 R24, RZ, RZ, R2 ;  /* 0x000000ffff187224 */ /* 0x000fe200078e0002 */
[----:B-1----:R-:W1:Y:S01]  /*7a00*/  S2R R34, SR_CTAID.Y ;  /* 0x0000000000227919 */ /* 0x002e620000002600 */
[----:B------:R-:W-:-:S04]  /*7a10*/  IMAD.MOV.U32 R25, RZ, RZ, R3 ;  /* 0x000000ffff197224 */ /* 0x000fc800078e0003 */
[----:B------:R-:W4:Y:S08]  /*7a20*/  LDC R35, c[0x0][0x144] ;  /* 0x00005100ff237b82 */ /* 0x000f300000000800 */
[----:B------:R-:W1:Y:S08]  /*7a30*/  LDC R6, c[0x0][0x730] ;  /* 0x0001cc00ff067b82 */ /* 0x000e700000000800 */
[----:B------:R-:W1:Y:S01]  /*7a40*/  LDC.64 R30, c[0x0][0x720] ;  /* 0x0001c800ff1e7b82 */ /* 0x000e620000000a00 */
[----:B--2---:R-:W-:-:S04]  /*7a50*/  ISETP.NE.U32.AND P0, PT, R26, RZ, PT ;  /* 0x000000ff1a00720c */ /* 0x004fc80003f05070 */
[----:B------:R-:W-:Y:S02]  /*7a60*/  ISETP.NE.AND.EX P0, PT, R27, RZ, PT, P0 ;  /* 0x000000ff1b00720c */ /* 0x000fe40003f05300 */
[----:B0-----:R-:W-:-:S05]  /*7a70*/  I2FP.F32.U32 R4, R32 ;  /* 0x0000002000047245 */ /* 0x001fca0000201000 */
[----:B------:R-:W-:-:S04]  /*7a80*/  FMUL R4, R4, UR6 ;  /* 0x0000000604047c20 */ /* 0x000fc80008400000 */
[----:B------:R0:W2:Y:S02]  /*7a90*/  F2I.U32.TRUNC.NTZ R33, R4 ;  /* 0x0000000400217305 */ /* 0x0000a4000020f000 */
[----:B----4-:R-:W-:Y:S05]  /*7aa0*/  @!P0 BRA `(.L_x_158) ;  /* 0x0000000000288947 */ /* 0x010fea0003800000 */
[----:B------:R-:W4:Y:S02]  /*7ab0*/  LDC R5, c[0x0][0x734] ;  /* 0x0001cd00ff057b82 */ /* 0x000f240000000800 */
[----:B----4-:R-:W-:-:S05]  /*7ac0*/  IADD3 R21, P0, R2, R5, RZ ;  /* 0x0000000502157210 */ /* 0x010fca0007f1e0ff */
[----:B------:R-:W-:-:S04]  /*7ad0*/  IMAD.X R29, RZ, RZ, R3, P0 ;  /* 0x000000ffff1d7224 */ /* 0x000fc800000e0603 */
[----:B0-----:R-:W-:-:S04]  /*7ae0*/  IMAD.WIDE.U32 R4, R29, R26, RZ ;  /* 0x0000001a1d047225 */ /* 0x001fc800078e00ff */
[----:B------:R-:W-:-:S04]  /*7af0*/  IMAD.WIDE.U32 R22, P0, R21, R27, R4 ;  /* 0x0000001b15167225 */ /* 0x000fc80007800004 */
[----:B------:R-:W-:-:S04]  /*7b00*/  IMAD.WIDE.U32 R4, R21, R26, RZ ;  /* 0x0000001a15047225 */ /* 0x000fc800078e00ff */
[----:B------:R-:W-:Y:S01]  /*7b10*/  IMAD.X R25, RZ, RZ, RZ, P0 ;  /* 0x000000ffff197224 */ /* 0x000fe200000e06ff */
[----:B------:R-:W-:Y:S01]  /*7b20*/  IADD3 RZ, P0, R5, R22, RZ ;  /* 0x0000001605ff7210 */ /* 0x000fe20007f1e0ff */
[----:B------:R-:W-:-:S04]  /*7b30*/  IMAD.MOV.U32 R24, RZ, RZ, R23 ;  /* 0x000000ffff187224 */ /* 0x000fc800078e0017 */
[----:B------:R-:W-:-:S08]  /*7b40*/  IMAD.WIDE.U32.X R24, R29, R27, R24, P0 ;  /* 0x0000001b1d187225 */ /* 0x000fd000000e0418 */
.L_x_158:
[----:B------:R-:W4:Y:S01]  /*7b50*/  LDC.64 R38, c[0x0][0x740] ;  /* 0x0001d000ff267b82 */ /* 0x000f220000000a00 */
[-C--:B-1----:R-:W-:Y:S01]  /*7b60*/  SHF.R.U64 R28, R24, R6.reuse, R25 ;  /* 0x00000006181c7219 */ /* 0x082fe20000001219 */
[----:B--2---:R-:W-:Y:S01]  /*7b70*/  IMAD.MOV R33, RZ, RZ, -R33 ;  /* 0x000000ffff217224 */ /* 0x004fe200078e0a21 */
[----:B0-----:R-:W-:Y:S01]  /*7b80*/  SHF.R.U32.HI R4, RZ, R6, R25 ;  /* 0x00000006ff047219 */ /* 0x001fe20000011619 */
[----:B------:R-:W-:Y:S01]  /*7b90*/  ULDC UR6, c[0x0][0x154] ;  /* 0x0000550000067ab9 */ /* 0x000fe20000000800 */
[----:B------:R-:W-:Y:S01]  /*7ba0*/  IADD3 R21, P0, RZ, -R28, RZ ;  /* 0x8000001cff157210 */ /* 0x000fe20007f1e0ff */
[----:B------:R-:W-:Y:S02]  /*7bb0*/  IMAD R33, R35, R33, R32 ;  /* 0x0000002123217224 */ /* 0x000fe400078e0220 */
[----:B------:R-:W0:Y:S01]  /*7bc0*/  LDC R22, c[0x0][0x718] ;  /* 0x0001c600ff167b82 */ /* 0x000e220000000800 */
[----:B------:R-:W-:Y:S02]  /*7bd0*/  IMAD.MOV.U32 R23, RZ, RZ, -0x1 ;  /* 0xffffffffff177424 */ /* 0x000fe400078e00ff */
[----:B------:R-:W-:-:S02]  /*7be0*/  IMAD.X R5, RZ, RZ, ~R4, P0 ;  /* 0x000000ffff057224 */ /* 0x000fc400000e0e04 */
[----:B------:R-:W-:Y:S02]  /*7bf0*/  IMAD.MOV.U32 R25, RZ, RZ, 0x1 ;  /* 0x00000001ff197424 */ /* 0x000fe400078e00ff */
[-C--:B------:R-:W-:Y:S01]  /*7c00*/  IMAD R6, R5, R30.reuse, RZ ;  /* 0x0000001e05067224 */ /* 0x080fe200078e02ff */
[----:B------:R-:W1:Y:S01]  /*7c10*/  LDC R24, c[0x0][0x708] ;  /* 0x0001c200ff187b82 */ /* 0x000e620000000800 */
[----:B------:R-:W-:-:S04]  /*7c20*/  IMAD.WIDE.U32 R4, R21, R30, R2 ;  /* 0x0000001e15047225 */ /* 0x000fc800078e0002 */
[----:B------:R-:W-:Y:S01]  /*7c30*/  IMAD R21, R21, R31, R6 ;  /* 0x0000001f15157224 */ /* 0x000fe200078e0206 */
[----:B------:R-:W-:Y:S02]  /*7c40*/  I2FP.F32.U32 R6, R34 ;  /* 0x0000002200067245 */ /* 0x000fe40000201000 */
[----:B------:R-:W2:Y:S01]  /*7c50*/  LDC R36, c[0x0][0x758] ;  /* 0x0001d600ff247b82 */ /* 0x000ea20000000800 */
[----:B------:R-:W-:Y:S01]  /*7c60*/  IMAD.IADD R5, R5, 0x1, R21 ;  /* 0x0000000105057824 */ /* 0x000fe200078e0215 */
[----:B----4-:R-:W-:Y:S01]  /*7c70*/  ISETP.NE.U32.AND P0, PT, R38, RZ, PT ;  /* 0x000000ff2600720c */ /* 0x010fe20003f05070 */
[----:B------:R-:W-:-:S03]  /*7c80*/  FMUL R21, R6, UR6 ;  /* 0x0000000606157c20 */ /* 0x000fc60008400000 */
[----:B------:R-:W-:Y:S01]  /*7c90*/  ISETP.NE.AND.EX P0, PT, R39, RZ, PT, P0 ;  /* 0x000000ff2700720c */ /* 0x000fe20003f05300 */
[----:B------:R4:W2:Y:S01]  /*7ca0*/  F2I.U32.TRUNC.NTZ R29, R21 ;  /* 0x00000015001d7305 */ /* 0x0008a2000020f000 */
[----:B------:R-:W3:Y:S01]  /*7cb0*/  LDC R31, c[0x0][0x148] ;  /* 0x00005200ff1f7b82 */ /* 0x000ee20000000800 */
[-CC-:B0-----:R-:W-:Y:S02]  /*7cc0*/  SHF.R.U64 R26, R4, R22.reuse, R5.reuse ;  /* 0x00000016041a7219 */ /* 0x181fe40000001205 */
[----:B------:R-:W-:-:S05]  /*7cd0*/  SHF.R.U32.HI R5, RZ, R22, R5 ;  /* 0x00000016ff057219 */ /* 0x000fca0000011605 */
[----:B------:R-:W0:Y:S01]  /*7ce0*/  LDC R32, c[0x0][0x700] ;  /* 0x0001c000ff207b82 */ /* 0x000e220000000800 */
[-CC-:B-1----:R-:W-:Y:S02]  /*7cf0*/  SHF.R.U64 R6, R26, R24.reuse, R5.reuse ;  /* 0x000000181a067219 */ /* 0x182fe40000001205 */
[----:B------:R-:W-:-:S05]  /*7d00*/  SHF.R.U32.HI R5, RZ, R24, R5 ;  /* 0x00000018ff057219 */ /* 0x000fca0000011605 */
[----:B------:R-:W1:Y:S01]  /*7d10*/  LDC R37, c[0x0][0x748] ;  /* 0x0001d200ff257b82 */ /* 0x000e620000000800 */
[-CC-:B--2---:R-:W-:Y:S02]  /*7d20*/  SHF.R.U64 R30, R6, R36.reuse, R5.reuse ;  /* 0x00000024061e7219 */ /* 0x184fe40000001205 */
[-C--:B------:R-:W-:Y:S02]  /*7d30*/  SHF.L.U32 R23, R23, R36.reuse, RZ ;  /* 0x0000002417177219 */ /* 0x080fe400000006ff */
[-C--:B------:R-:W-:Y:S01]  /*7d40*/  SHF.R.U32.HI R5, RZ, R36.reuse, R5 ;  /* 0x00000024ff057219 */ /* 0x080fe20000011605 */
[----:B------:R-:W-:Y:S01]  /*7d50*/  IMAD.MOV.U32 R4, RZ, RZ, R30 ;  /* 0x000000ffff047224 */ /* 0x000fe200078e001e */
[----:B------:R-:W-:Y:S01]  /*7d60*/  SHF.L.U32 R36, R25, R36, RZ ;  /* 0x0000002419247219 */ /* 0x000fe200000006ff */
[----:B------:R-:W2:Y:S01]  /*7d70*/  LDC R40, c[0x0][0x738] ;  /* 0x0001ce00ff287b82 */ /* 0x000ea20000000800 */
[----:B------:R-:W-:-:S07]  /*7d80*/  LOP3.LUT R35, RZ, R23, RZ, 0x33, !PT ;  /* 0x00000017ff237212 */ /* 0x000fce00078e33ff */
[----:B------:R-:W0:Y:S01]  /*7d90*/  LDC R41, c[0x0][0x710] ;  /* 0x0001c400ff297b82 */ /* 0x000e220000000800 */
[----:B----4-:R-:W-:Y:S05]  /*7da0*/  @!P0 BRA `(.L_x_159) ;  /* 0x0000000000288947 */ /* 0x010fea0003800000 */
[----:B------:R-:W4:Y:S02]  /*7db0*/  LDC R21, c[0x0][0x74c] ;  /* 0x0001d300ff157b82 */ /* 0x000f240000000800 */
[----:B----4-:R-:W-:-:S05]  /*7dc0*/  IADD3 R21, P0, R30, R21, RZ ;  /* 0x000000151e157210 */ /* 0x010fca0007f1e0ff */
        /* <DEDUP_REMOVED lines=8> */
.L_x_159:
[----:B-1----:R-:W-:Y:S01]  /*7e50*/  SHF.R.U64 R4, R4, R37, R5 ;  /* 0x0000002504047219 */ /* 0x002fe20000001205 */
[----:B0-----:R-:W-:Y:S01]  /*7e60*/  VIADD R23, R32, 0xffffffff ;  /* 0xffffffff20177836 */ /* 0x001fe20000000000 */
[----:B------:R-:W-:Y:S01]  /*7e70*/  LOP3.LUT R21, R6, R35, RZ, 0xc0, !PT ;  /* 0x0000002306157212 */ /* 0x000fe200078ec0ff */
[----:B------:R-:W-:Y:S02]  /*7e80*/  IMAD.MOV R29, RZ, RZ, -R29 ;  /* 0x000000ffff1d7224 */ /* 0x000fe400078e0a1d */
[----:B------:R-:W-:Y:S01]  /*7e90*/  IMAD.MOV R5, RZ, RZ, -R4 ;  /* 0x000000ffff057224 */ /* 0x000fe200078e0a04 */
[----:B------:R-:W-:Y:S01]  /*7ea0*/  LOP3.LUT R23, R26, R23, RZ, 0xc0, !PT ;  /* 0x000000171a177212 */ /* 0x000fe200078ec0ff */
[----:B------:R-:W-:Y:S02]  /*7eb0*/  IMAD R6, R36, R4, R21 ;  /* 0x0000000424067224 */ /* 0x000fe400078e0215 */
[----:B---3--:R-:W-:Y:S02]  /*7ec0*/  @P3 IMAD R33, R31, R29, R34 ;  /* 0x0000001d1f213224 */ /* 0x008fe400078e0222 */
[----:B--2---:R-:W-:-:S02]  /*7ed0*/  IMAD R4, R5, R40, R30 ;  /* 0x0000002805047224 */ /* 0x004fc400078e021e */
[----:B------:R-:W-:Y:S02]  /*7ee0*/  IMAD R6, R6, R41, R33 ;  /* 0x0000002906067224 */ /* 0x000fe400078e0221 */
[----:B------:R-:W-:Y:S02]  /*7ef0*/  IMAD R23, R4, R32, R23 ;  /* 0x0000002004177224 */ /* 0x000fe400078e0217 */
[----:B------:R-:W-:Y:S02]  /*7f00*/  IMAD.MOV.U32 R21, RZ, RZ, 0x1 ;  /* 0x00000001ff157424 */ /* 0x000fe400078e00ff */
[----:B------:R-:W-:Y:S01]  /*7f10*/  IMAD.MOV.U32 R4, RZ, RZ, R28 ;  /* 0x000000ffff047224 */ /* 0x000fe200078e001c */
[----:B------:R-:W-:Y:S02]  /*7f20*/  SEL R5, R23, R6, !P3 ;  /* 0x0000000617057207 */ /* 0x000fe40005800000 */
[----:B------:R-:W-:-:S07]  /*7f30*/  SEL R6, R6, R23, !P3 ;  /* 0x0000001706067207 */ /* 0x000fce0005800000 */
.L_x_157:
[----:B------:R-:W-:Y:S02]  /*7f40*/  LOP3.LUT P0, RZ, R21, 0xff, RZ, 0xc0, !PT ;  /* 0x000000ff15ff7812 */ /* 0x000fe4000780c0ff */
[----:B------:R-:W-:-:S11]  /*7f50*/  LOP3.LUT R91, R91, 0x1, RZ, 0x3c, !PT ;  /* 0x000000015b5b7812 */ /* 0x000fd600078e3cff */
[----:B------:R-:W-:Y:S05]  /*7f60*/  @P0 BRA `(.L_x_160) ;  /* 0xffffff9800780947 */ /* 0x000fea000383ffff */
[----:B------:R-:W-:Y:S05]  /*7f70*/  EXIT ;  /* 0x000000000000794d */ /* 0x000fea0003800000 */
.L_x_18:
[----:B------:R-:W-:-:S08]  /*7f80*/  ISETP.NE.AND P0, PT, R19, RZ, PT ;  /* 0x000000ff1300720c */ /* 0x000fd00003f05270 */
[----:B--23-5:R-:W0:-:S00]  /*7f90*/  USETMAXREG.DEALLOC.CTAPOOL 0x28 ;  /* 0x00000028000079c8 */ /* 0x02ce0000080e0500 */
[----:B------:R-:W-:Y:S05]  /*7fa0*/  @P0 EXIT ;  /* 0x000000000000094d */ /* 0x000fea0003800000 */
[----:B0-----:R-:W-:Y:S01]  /*7fb0*/  LOP3.LUT P0, RZ, R20, 0xff, RZ, 0xc0, !PT ;  /* 0x000000ff14ff7812 */ /* 0x001fe2000780c0ff */
[----:B------:R-:W-:Y:S02]  /*7fc0*/  IMAD.MOV.U32 R12, RZ, RZ, 0x1 ;  /* 0x00000001ff0c7424 */ /* 0x000fe400078e00ff */
[----:B------:R-:W-:-:S10]  /*7fd0*/  IMAD.MOV.U32 R13, RZ, RZ, RZ ;  /* 0x000000ffff0d7224 */ /* 0x000fd400078e00ff */
[----:B------:R-:W-:Y:S05]  /*7fe0*/  @!P0 BRA `(.L_x_161) ;  /* 0x0000000c00688947 */ /* 0x000fea0003800000 */
[----:B------:R-:W0:Y:S01]  /*7ff0*/  S2R R17, SR_CgaCtaId ;  /* 0x0000000000117919 */ /* 0x000e220000008800 */
[----:B------:R-:W-:Y:S01]  /*8000*/  LOP3.LUT P0, RZ, R10, 0x1f, RZ, 0xc0, !PT ;  /* 0x0000001f0aff7812 */ /* 0x000fe2000780c0ff */
[----:B------:R-:W-:Y:S01]  /*8010*/  ULDC UR5, c[0x0][0x758] ;  /* 0x0001d60000057ab9 */ /* 0x000fe20000000800 */
[----:B------:R-:W-:Y:S01]  /*8020*/  UMOV UR6, 0xffffffff ;  /* 0xffffffff00067882 */ /* 0x000fe20000000000 */
[----:B------:R-:W-:Y:S01]  /*8030*/  BSSY B0, `(.L_x_161) ;  /* 0x00000d5000007945 */ /* 0x000fe20003800000 */
[----:B------:R-:W-:Y:S01]  /*8040*/  USHF.L.U32 UR6, UR6, UR5, URZ ;  /* 0x0000000506067299 */ /* 0x000fe2000800063f */
[C---:B------:R-:W-:Y:S01]  /*8050*/  ISETP.NE.AND P2, PT, R11.reuse, RZ, PT ;  /* 0x000000ff0b00720c */ /* 0x040fe20003f45270 */
[----:B------:R-:W-:Y:S01]  /*8060*/  IMAD.MOV.U32 R15, RZ, RZ, 0x1 ;  /* 0x00000001ff0f7424 */ /* 0x000fe200078e00ff */
[----:B------:R-:W-:Y:S01]  /*8070*/  ISETP.NE.OR P0, PT, R11, RZ, !P0 ;  /* 0x000000ff0b00720c */ /* 0x000fe20004705670 */
[----:B------:R-:W-:Y:S01]  /*8080*/  IMAD.MOV.U32 R12, RZ, RZ, 0x1 ;  /* 0x00000001ff0c7424 */ /* 0x000fe200078e00ff */
[----:B------:R-:W-:Y:S01]  /*8090*/  LOP3.LUT R14, R7, 0x2, RZ, 0xfc, !PT ;  /* 0x00000002070e7812 */ /* 0x000fe200078efcff */
[----:B------:R-:W-:Y:S01]  /*80a0*/  IMAD.MOV.U32 R13, RZ, RZ, RZ ;  /* 0x000000ffff0d7224 */ /* 0x000fe200078e00ff */
[----:B------:R-:W-:Y:S01]  /*80b0*/  ULDC UR4, c[0x0][0x700] ;  /* 0x0001c00000047ab9 */ /* 0x000fe20000000800 */
[----:B------:R-:W-:Y:S01]  /*80c0*/  UMOV UR7, 0x1 ;  /* 0x0000000100077882 */ /* 0x000fe20000000000 */
[----:B------:R-:W-:-:S02]  /*80d0*/  UIADD3 UR29, UR14, 0x1, URZ ;  /* 0x000000010e1d7890 */ /* 0x000fc4000fffe03f */
[----:B------:R-:W-:Y:S02]  /*80e0*/  UIADD3 UR4, UR4, -0x1, URZ ;  /* 0xffffffff04047890 */ /* 0x000fe4000fffe03f */
[----:B------:R-:W-:Y:S02]  /*80f0*/  USHF.L.U32 UR5, UR7, UR5, URZ ;  /* 0x0000000507057299 */ /* 0x000fe4000800063f */
[----:B------:R-:W-:Y:S01]  /*8100*/  ULOP3.LUT UR15, URZ, UR6, URZ, 0x33, !UPT ;  /* 0x000000063f0f7292 */ /* 0x000fe2000f8e333f */
[----:B------:R-:W-:Y:S01]  /*8110*/  ULDC.64 UR32, c[0x0][0x198] ;  /* 0x0000660000207ab9 */ /* 0x000fe20000000a00 */
[C---:B0-----:R-:W-:Y:S02]  /*8120*/  IMAD.SHL.U32 R16, R17.reuse, 0x40, RZ ;  /* 0x0000004011107824 */ /* 0x041fe400078e00ff */
[----:B------:R-:W-:-:S03]  /*8130*/  IMAD.SHL.U32 R17, R17, 0x1000, RZ ;  /* 0x0000100011117824 */ /* 0x000fc600078e00ff */
[----:B------:R-:W-:Y:S02]  /*8140*/  LOP3.LUT R16, R16, 0x40, RZ, 0xc0, !PT ;  /* 0x0000004010107812 */ /* 0x000fe400078ec0ff */
[----:B------:R-:W-:-:S07]  /*8150*/  LOP3.LUT R17, R17, 0x1000, RZ, 0xc0, !PT ;  /* 0x0000100011117812 */ /* 0x000fce00078ec0ff */
.L_x_173:
[----:B------:R-:W-:-:S03]  /*8160*/  UMOV UR6, 0xffffffff ;  /* 0xffffffff00067882 */ /* 0x000fc60000000000 */
[----:B------:R-:W-:Y:S05]  /*8170*/  BRA.DIV UR6, `(.L_x_162) ;  /* 0x0000001a06707947 */ /* 0x000fea000b800000 */
[----:B------:R-:W-:-:S13]  /*8180*/  ELECT P1, URZ, PT ;  /* 0x00000000003f782f */ /* 0x000fda0003820000 */
.L_x_203:
[----:B------:R-:W0:Y:S01]  /*8190*/  LDC R10, c[0x0][0x604] ;  /* 0x00018100ff0a7b82 */ /* 0x000e220000000800 */
[----:B------:R-:W-:Y:S01]  /*81a0*/  BSSY B1, `(.L_x_163) ;  /* 0x0000047000017945 */ /* 0x000fe20003800000 */
[----:B0-----:R-:W-:-:S13]  /*81b0*/  ISETP.LT.OR P1, PT, R10, 0x1, !P1 ;  /* 0x000000010a00780c */ /* 0x001fda0004f21670 */
[----:B------:R-:W-:Y:S05]  /*81c0*/  @P1 BRA `(.L_x_164) ;  /* 0x0000000400101947 */ /* 0x000fea0003800000 */
[----:B------:R-:W-:Y:S01]  /*81d0*/  IMAD R19, R5, 0x80, R16 ;  /* 0x0000008005137824 */ /* 0x000fe200078e0210 */
[----:B------:R-:W-:Y:S01]  /*81e0*/  CS2R R22, SRZ ;  /* 0x0000000000167805 */ /* 0x000fe2000001ff00 */
[----:B------:R-:W-:Y:S02]  /*81f0*/  IMAD.SHL.U32 R26, R6, 0x40, RZ ;  /* 0x00000040061a7824 */ /* 0x000fe400078e00ff */
[----:B------:R-:W-:Y:S02]  /*8200*/  IMAD.U32 R24, RZ, RZ, UR29 ;  /* 0x0000001dff187e24 */ /* 0x000fe4000f8e00ff */
[----:B------:R-:W-:Y:S02]  /*8210*/  IMAD.MOV.U32 R5, RZ, RZ, R12 ;  /* 0x000000ffff057224 */ /* 0x000fe400078e000c */
[----:B------:R-:W-:Y:S02]  /*8220*/  IMAD.MOV.U32 R10, RZ, RZ, R13 ;  /* 0x000000ffff0a7224 */ /* 0x000fe400078e000d */
[----:B------:R-:W-:-:S07]  /*8230*/  IMAD.MOV.U32 R25, RZ, RZ, RZ ;  /* 0x000000ffff197224 */ /* 0x000fce00078e00ff */
.L_x_168:
[----:B------:R-:W0:Y:S01]  /*8240*/  S2R R18, SR_CgaCtaId ;  /* 0x0000000000127919 */ /* 0x000e220000008800 */
[----:B------:R-:W-:-:S04]  /*8250*/  MOV R11, 0x400 ;  /* 0x00000400000b7802 */ /* 0x000fc80000000f00 */
[----:B0-----:R-:W-:Y:S02]  /*8260*/  LEA R21, R18, R11, 0x18 ;  /* 0x0000000b12157211 */ /* 0x001fe400078ec0ff */
[----:B------:R-:W-:Y:S01]  /*8270*/  SHF.L.U32 R11, R5, 0x1f, RZ ;  /* 0x0000001f050b7819 */ /* 0x000fe200000006ff */
[----:B------:R-:W0:Y:S02]  /*8280*/  @!P2 LDC R18, c[0x0][0x640] ;  /* 0x00019000ff12ab82 */ /* 0x000e240000000800 */
[----:B------:R-:W-:-:S04]  /*8290*/  IMAD R20, R10, 0x8, R21 ;  /* 0x000000080a147824 */ /* 0x000fc800078e0215 */
[----:B------:R-:W1:Y:S02]  /*82a0*/  SYNCS.PHASECHK.TRANS64.TRYWAIT P1, [R20+URZ+0xa8], R11 ;  /* 0x0000a80b140075a7 */ /* 0x000e64000802017f */
[----:B-1----:R-:W-:Y:S05]  /*82b0*/  @!P1 BRA `(.L_x_165) ;  /* 0x0000001800409947 */ /* 0x002fea0003800000 */
.L_x_204:
[----:B-1----:R-:W-:Y:S01]  /*82c0*/  PRMT R11, R14, 0x9910, RZ ;  /* 0x000099100e0b7816 */ /* 0x002fe200000000ff */
[----:B0-----:R0:W-:Y:S03]  /*82d0*/  @!P2 SYNCS.ARRIVE.TRANS64 RZ, [R20+URZ], R18 ;  /* 0x0000001214ffa9a7 */ /* 0x0011e6000800003f */
[----:B------:R-:W-:-:S13]  /*82e0*/  ISETP.NE.AND P1, PT, R11, 0x2, PT ;  /* 0x000000020b00780c */ /* 0x000fda0003f25270 */
[----:B0-----:R-:W-:Y:S05]  /*82f0*/  @P1 BRA `(.L_x_166) ;  /* 0x0000000000041947 */ /* 0x001fea0003800000 */
[----:B------:R-:W-:Y:S01]  /*8300*/  BPT.TRAP 0x1 ;  /* 0x000000040000795c */ /* 0x000fe20000300000 */
.L_x_166:
[----:B------:R-:W-:Y:S05]  /*8310*/  @P0 BRA `(.L_x_167) ;  /* 0x0000000000040947 */ /* 0x000fea0003800000 */
[----:B------:R-:W-:Y:S01]  /*8320*/  BPT.TRAP 0x1 ;  /* 0x000000040000795c */ /* 0x000fe20000300000 */
.L_x_167:
[C-C-:B------:R-:W-:Y:S01]  /*8330*/  IMAD R11, R10.reuse, 0x800, R21.reuse ;  /* 0x000008000a0b7824 */ /* 0x140fe200078e0215 */
[----:B------:R-:W-:Y:S01]  /*8340*/  R2UR UR17, R21 ;  /* 0x00000000151172ca */ /* 0x000fe200000e0000 */
[----:B------:R-:W-:Y:S01]  /*8350*/  IMAD R21, R10, 0x200, R21 ;  /* 0x000002000a157824 */ /* 0x000fe200078e0215 */
[----:B------:R-:W-:Y:S01]  /*8360*/  R2UR UR25, R20 ;  /* 0x00000000141972ca */ /* 0x000fe200000e0000 */
[----:B------:R-:W-:Y:S01]  /*8370*/  VIADD R24, R24, 0xffffffff ;  /* 0xffffffff18187836 */ /* 0x000fe20000000000 */
[----:B------:R-:W-:Y:S01]  /*8380*/  R2UR UR24, R11 ;  /* 0x000000000b1872ca */ /* 0x000fe200000e0000 */
[----:B------:R-:W-:Y:S01]  /*8390*/  IMAD R11, R10, 0x2000, R17 ;  /* 0x000020000a0b7824 */ /* 0x000fe200078e0211 */
[----:B------:R-:W-:Y:S01]  /*83a0*/  R2UR UR8, R21 ;  /* 0x00000000150872ca */ /* 0x000fe200000e0000 */
[----:B------:R-:W-:Y:S01]  /*83b0*/  UIADD3 UR6, UP0, UR32, 0xf0, URZ ;  /* 0x000000f020067890 */ /* 0x000fe2000ff1e03f */
[----:B------:R-:W-:Y:S01]  /*83c0*/  R2UR UR28, R4 ;  /* 0x00000000041c72ca */ /* 0x000fe200000e0000 */
[----:B------:R-:W-:Y:S01]  /*83d0*/  UIADD3 UR22, UP1, UR32, 0x1f0, URZ ;  /* 0x000001f020167890 */ /* 0x000fe2000ff3e03f */
[----:B------:R-:W-:Y:S01]  /*83e0*/  R2UR UR16, R11 ;  /* 0x000000000b1072ca */ /* 0x000fe200000e0000 */
[----:B------:R-:W-:Y:S01]  /*83f0*/  UIADD3 UR34, UP2, UR32, 0x2f0, URZ ;  /* 0x000002f020227890 */ /* 0x000fe2000ff5e03f */
[----:B------:R-:W-:Y:S01]  /*8400*/  R2UR UR26, R23 ;  /* 0x00000000171a72ca */ /* 0x000fe200000e0000 */
[----:B------:R-:W-:Y:S01]  /*8410*/  UIADD3.X UR7, URZ, UR33, URZ, UP0, !UPT ;  /* 0x000000213f077290 */ /* 0x000fe200087fe43f */
[----:B------:R-:W-:Y:S01]  /*8420*/  R2UR UR27, R26 ;  /* 0x000000001a1b72ca */ /* 0x000fe200000e0000 */
[----:B------:R-:W-:Y:S01]  /*8430*/  UIADD3.X UR23, URZ, UR33, URZ, UP1, !UPT ;  /* 0x000000213f177290 */ /* 0x000fe20008ffe43f */
[----:B------:R-:W-:Y:S01]  /*8440*/  R2UR UR11, R6 ;  /* 0x00000000060b72ca */ /* 0x000fe200000e0000 */
[----:B------:R-:W-:Y:S01]  /*8450*/  UIADD3 UR24, UR24, 0x280, URZ ;  /* 0x0000028018187890 */ /* 0x000fe2000fffe03f */
[----:B------:R-:W-:Y:S01]  /*8460*/  R2UR UR12, R25 ;  /* 0x00000000190c72ca */ /* 0x000fe200000e0000 */
[----:B------:R-:W-:Y:S01]  /*8470*/  UIADD3 UR8, UR8, 0x34a80, URZ ;  /* 0x00034a8008087890 */ /* 0x000fe2000fffe03f */
[----:B------:R-:W-:Y:S01]  /*8480*/  R2UR UR18, R22 ;  /* 0x00000000161272ca */ /* 0x000fe200000e0000 */
[----:B------:R-:W-:Y:S01]  /*8490*/  VIADD R10, R10, 0x1 ;  /* 0x000000010a0a7836 */ /* 0x000fe20000000000 */
[----:B------:R-:W-:Y:S01]  /*84a0*/  R2UR UR19, R19 ;  /* 0x00000000131372ca */ /* 0x000fe200000e0000 */
[----:B------:R-:W-:Y:S01]  /*84b0*/  UIADD3.X UR35, URZ, UR33, URZ, UP2, !UPT ;  /* 0x000000213f237290 */ /* 0x000fe200097fe43f */
[----:B------:R-:W-:Y:S01]  /*84c0*/  ISETP.GT.AND P4, PT, R24, 0x1, PT ;  /* 0x000000011800780c */ /* 0x000fe20003f84270 */
[----:B------:R-:W-:Y:S01]  /*84d0*/  UIADD3 UR16, UR17, 0xaa80, UR16 ;  /* 0x0000aa8011107890 */ /* 0x000fe2000fffe010 */
[C---:B------:R-:W-:Y:S01]  /*84e0*/  ISETP.NE.AND P1, PT, R10.reuse, 0x15, PT ;  /* 0x000000150a00780c */ /* 0x040fe20003f25270 */
[----:B------:R-:W-:Y:S01]  /*84f0*/  UMOV UR30, 0x0 ;  /* 0x00000000001e7882 */ /* 0x000fe20000000000 */
[----:B------:R-:W-:Y:S01]  /*8500*/  UMOV UR31, 0x10000000 ;  /* 0x10000000001f7882 */ /* 0x000fe20000000000 */
[----:B------:R-:W-:Y:S01]  /*8510*/  UMOV UR10, URZ ;  /* 0x0000003f000a7c82 */ /* 0x000fe20008000000 */
[----:B------:R-:W-:Y:S01]  /*8520*/  UMOV UR9, UR25 ;  /* 0x0000001900097c82 */ /* 0x000fe20008000000 */
[----:B------:R-:W-:Y:S01]  /*8530*/  UMOV UR13, UR28 ;  /* 0x0000001c000d7c82 */ /* 0x000fe20008000000 */
[----:B------:R0:W-:Y:S01]  /*8540*/  UTMALDG.3D [UR24], [UR6], desc[UR30] ;  /* 0x00001e18060075b4 */ /* 0x0001e20008011000 */
[----:B------:R-:W-:Y:S01]  /*8550*/  UMOV UR21, 0x30000 ;  /* 0x0003000000157882 */ /* 0x000fe20000000000 */
[----:B------:R-:W-:Y:S01]  /*8560*/  UMOV UR17, UR25 ;  /* 0x0000001900117c82 */ /* 0x000fe20008000000 */
[----:B------:R-:W-:Y:S01]  /*8570*/  UMOV UR20, UR28 ;  /* 0x0000001c00147c82 */ /* 0x000fe20008000000 */
[----:B------:R-:W-:Y:S01]  /*8580*/  SEL R18, RZ, 0x1, P1 ;  /* 0x00000001ff127807 */ /* 0x000fe20000800000 */
[----:B------:R-:W-:Y:S01]  /*8590*/  VIADD R25, R25, 0x1 ;  /* 0x0000000119197836 */ /* 0x000fe20000000000 */
[----:B------:R-:W-:Y:S01]  /*85a0*/  SEL R10, R10, RZ, P1 ;  /* 0x000000ff0a0a7207 */ /* 0x000fe20000800000 */
[----:B------:R-:W-:Y:S01]  /*85b0*/  VIADD R23, R23, 0x20 ;  /* 0x0000002017177836 */ /* 0x000fe20000000000 */
[----:B------:R0:W-:Y:S01]  /*85c0*/  UTMALDG.4D [UR8], [UR22], desc[UR30] ;  /* 0x00001e08160075b4 */ /* 0x0001e20008019000 */
[----:B------:R-:W-:Y:S01]  /*85d0*/  LOP3.LUT R5, R5, R18, RZ, 0x3c, !PT ;  /* 0x0000001205057212 */ /* 0x000fe200078e3cff */
[----:B------:R-:W-:Y:S01]  /*85e0*/  VIADD R22, R22, 0x40 ;  /* 0x0000004016167836 */ /* 0x000fe20000000000 */
[----:B------:R0:W-:Y:S02]  /*85f0*/  UTMALDG.3D.MULTICAST [UR16], [UR34], UR21, desc[UR30] ;  /* 0x00001e10220073b4 */ /* 0x0001e40008011815 */
[----:B0-----:R-:W-:Y:S05]  /*8600*/  @P4 BRA `(.L_x_168) ;  /* 0xfffffffc000c4947 */ /* 0x001fea000383ffff */
.L_x_164:
[----:B------:R-:W-:Y:S05]  /*8610*/  BSYNC B1 ;  /* 0x0000000000017941 */ /* 0x000fea0003800000 */
.L_x_163:
[----:B------:R-:W-:Y:S01]  /*8620*/  LOP3.LUT P5, RZ, R15, 0xff, RZ, 0xc0, !PT ;  /* 0x000000ff0fff7812 */ /* 0x000fe200078ac0ff */
[----:B------:R-:W-:Y:S01]  /*8630*/  VIADD R6, R13, UR14 ;  /* 0x0000000e0d067c36 */ /* 0x000fe20008000000 */
[----:B------:R-:W-:Y:S02]  /*8640*/  UISETP.GE.U32.AND UP0, UPT, UR14, 0x15, UPT ;  /* 0x000000150e00788c */ /* 0x000fe4000bf06070 */
[----:B------:R-:W-:Y:S01]  /*8650*/  IMAD.U32 R13, RZ, RZ, UR14 ;  /* 0x0000000eff0d7e24 */ /* 0x000fe2000f8e00ff */
[----:B------:R-:W-:Y:S01]  /*8660*/  ULDC.64 UR6, c[0x0][0x750] ;  /* 0x0001d40000067ab9 */ /* 0x000fe20000000a00 */
[C---:B------:R-:W-:Y:S01]  /*8670*/  IMAD.WIDE.U32 R4, R6.reuse, -0x79e79e79, RZ ;  /* 0x8618618706047825 */ /* 0x040fe200078e00ff */
[C---:B------:R-:W-:Y:S01]  /*8680*/  ISETP.GT.U32.AND P1, PT, R6.reuse, 0x14, PT ;  /* 0x000000140600780c */ /* 0x040fe20003f24070 */
[----:B------:R-:W-:Y:S01]  /*8690*/  BSSY B1, `(.L_x_169) ;  /* 0x000006c000017945 */ /* 0x000fe20003800000 */
[----:B------:R-:W-:Y:S01]  /*86a0*/  PLOP3.LUT P4, PT, PT, PT, UP0, 0x80, 0x0 ;  /* 0x000000000000781c */ /* 0x000fe20003f8f008 */
[----:B------:R-:W-:Y:S01]  /*86b0*/  IMAD.IADD R4, R6, 0x1, -R5 ;  /* 0x0000000106047824 */ /* 0x000fe200078e0a05 */
[----:B------:R-:W-:-:S02]  /*86c0*/  ISETP.LT.U32.AND P1, PT, R13, 0x15, P1 ;  /* 0x000000150d00780c */ /* 0x000fc40000f21070 */
[----:B------:R-:W-:Y:S01]  /*86d0*/  PRMT R15, RZ, 0x7610, R15 ;  /* 0x00007610ff0f7816 */ /* 0x000fe2000000000f */
[----:B------:R-:W0:Y:S01]  /*86e0*/  @P5 S2R R11, SR_CgaCtaId ;  /* 0x00000000000b5919 */ /* 0x000e220000008800 */
[----:B------:R-:W-:Y:S02]  /*86f0*/  @P5 MOV R10, 0x400 ;  /* 0x00000400000a5802 */ /* 0x000fe40000000f00 */
[----:B------:R-:W-:Y:S01]  /*8700*/  LEA.HI R4, R4, R5, RZ, 0x1f ;  /* 0x0000000504047211 */ /* 0x000fe200078ff8ff */
[----:B------:R-:W-:-:S03]  /*8710*/  IMAD.MOV.U32 R5, RZ, RZ, -0x1 ;  /* 0xffffffffff057424 */ /* 0x000fc600078e00ff */
[----:B------:R-:W-:Y:S01]  /*8720*/  SHF.R.U32.HI R13, RZ, 0x4, R4 ;  /* 0x00000004ff0d7819 */ /* 0x000fe20000011604 */
[----:B------:R-:W-:Y:S01]  /*8730*/  IMAD.MOV.U32 R4, RZ, RZ, -0x1 ;  /* 0xffffffffff047424 */ /* 0x000fe200078e00ff */
[----:B0-----:R-:W-:Y:S02]  /*8740*/  @P5 LEA R10, R11, R10, 0x18 ;  /* 0x0000000a0b0a5211 */ /* 0x001fe400078ec0ff */
[----:B------:R-:W-:Y:S02]  /*8750*/  SEL R11, RZ, 0x1, !P1 ;  /* 0x00000001ff0b7807 */ /* 0x000fe40004800000 */
[----:B------:R-:W-:Y:S01]  /*8760*/  IADD3 R2, P1, R2, R8, RZ ;  /* 0x0000000802027210 */ /* 0x000fe20007f3e0ff */
[----:B------:R0:W-:Y:S01]  /*8770*/  @P5 SYNCS.ARRIVE.TRANS64.A1T0 RZ, [R10+URZ+0x188], RZ ;  /* 0x000188ff0aff59a7 */ /* 0x0001e2000810003f */
[----:B------:R-:W-:-:S03]  /*8780*/  LOP3.LUT R12, R12, R11, RZ, 0x3c, !PT ;  /* 0x0000000b0c0c7212 */ /* 0x000fc600078e3cff */
[----:B------:R-:W-:Y:S01]  /*8790*/  IMAD.X R3, R3, 0x1, R0, P1 ;  /* 0x0000000103037824 */ /* 0x000fe200008e0600 */
[----:B------:R-:W-:Y:S02]  /*87a0*/  ISETP.GE.U32.AND P1, PT, R2, UR6, PT ;  /* 0x0000000602007c0c */ /* 0x000fe4000bf26070 */
[----:B------:R-:W-:Y:S01]  /*87b0*/  @P4 LOP3.LUT R12, R12, 0x1, R13, 0x78, !PT ;  /* 0x000000010c0c4812 */ /* 0x000fe200078e780d */
[----:B------:R-:W-:Y:S01]  /*87c0*/  IMAD R13, R13, -0x15, R6 ;  /* 0xffffffeb0d0d7824 */ /* 0x000fe200078e0206 */
[----:B------:R-:W-:Y:S01]  /*87d0*/  ISETP.GE.U32.AND.EX P1, PT, R3, UR7, PT, P1 ;  /* 0x0000000703007c0c */ /* 0x000fe2000bf26110 */
[----:B------:R-:W-:Y:S01]  /*87e0*/  IMAD.MOV.U32 R6, RZ, RZ, -0x1 ;  /* 0xffffffffff067424 */ /* 0x000fe200078e00ff */
[----:B0-----:R-:W-:-:S11]  /*87f0*/  PRMT R10, RZ, 0x7610, R10 ;  /* 0x00007610ff0a7816 */ /* 0x001fd6000000000a */
[----:B------:R-:W-:Y:S05]  /*8800*/  @P1 BRA `(.L_x_170) ;  /* 0x0000000400501947 */ /* 0x000fea0003800000 */
[----:B------:R-:W0:Y:S01]  /*8810*/  S2R R6, SR_CTAID.X ;  /* 0x0000000000067919 */ /* 0x000e220000002500 */
[----:B------:R-:W-:Y:S01]  /*8820*/  ULDC.64 UR6, c[0x0][0x728] ;  /* 0x0001ca0000067ab9 */ /* 0x000fe20000000a00 */
[----:B------:R-:W-:Y:S01]  /*8830*/  ULDC UR9, c[0x0][0x730] ;  /* 0x0001cc0000097ab9 */ /* 0x000fe20000000800 */
[----:B------:R-:W-:Y:S01]  /*8840*/  ISETP.NE.U32.AND P1, PT, RZ, UR6, PT ;  /* 0x00000006ff007c0c */ /* 0x000fe2000bf25070 */
[----:B------:R-:W1:Y:S01]  /*8850*/  S2R R19, SR_CTAID.Y ;  /* 0x0000000000137919 */ /* 0x000e620000002600 */
[----:B------:R-:W-:Y:S01]  /*8860*/  ULDC UR10, c[0x0][0x150] ;  /* 0x00005400000a7ab9 */ /* 0x000fe20000000800 */
[----:B------:R-:W-:Y:S01]  /*8870*/  IMAD.MOV.U32 R4, RZ, RZ, R2 ;  /* 0x000000ffff047224 */ /* 0x000fe200078e0002 */
[----:B------:R-:W-:Y:S01]  /*8880*/  ISETP.NE.AND.EX P1, PT, RZ, UR7, PT, P1 ;  /* 0x00000007ff007c0c */ /* 0x000fe2000bf25310 */
[----:B------:R-:W-:Y:S01]  /*8890*/  IMAD.MOV.U32 R5, RZ, RZ, R3 ;  /* 0x000000ffff057224 */ /* 0x000fe200078e0003 */
[----:B0-----:R-:W-:-:S11]  /*88a0*/  I2FP.F32.U32 R20, R6 ;  /* 0x0000000600147245 */ /* 0x001fd60000201000 */
[----:B------:R-:W-:Y:S05]  /*88b0*/  @!P1 BRA `(.L_x_171) ;  /* 0x0000000000289947 */ /* 0x000fea0003800000 */
[----:B------:R-:W-:Y:S02]  /*88c0*/  ULDC UR8, c[0x0][0x734] ;  /* 0x0001cd0000087ab9 */ /* 0x000fe40000000800 */
[----:B------:R-:W-:-:S05]  /*88d0*/  IADD3 R5, P1, R2, UR8, RZ ;  /* 0x0000000802057c10 */ /* 0x000fca000ff3e0ff */
[----:B------:R-:W-:-:S04]  /*88e0*/  IMAD.X R21, RZ, RZ, R3, P1 ;  /* 0x000000ffff157224 */ /* 0x000fc800008e0603 */
[----:B------:R-:W-:-:S04]  /*88f0*/  IMAD.WIDE.U32 R10, R21, UR6, RZ ;  /* 0x00000006150a7c25 */ /* 0x000fc8000f8e00ff */
[----:B------:R-:W-:-:S04]  /*8900*/  IMAD.WIDE.U32 R10, P1, R5, UR7, R10 ;  /* 0x00000007050a7c25 */ /* 0x000fc8000f82000a */
[----:B------:R-:W-:-:S04]  /*8910*/  IMAD.WIDE.U32 R4, R5, UR6, RZ ;  /* 0x0000000605047c25 */ /* 0x000fc8000f8e00ff */
[----:B------:R-:W-:Y:S01]  /*8920*/  IMAD.MOV.U32 R4, RZ, RZ, R11 ;  /* 0x000000ffff047224 */ /* 0x000fe200078e000b */
[----:B------:R-:W-:Y:S01]  /*8930*/  IADD3 RZ, P4, R5, R10, RZ ;  /* 0x0000000a05ff7210 */ /* 0x000fe20007f9e0ff */
[----:B------:R-:W-:-:S04]  /*8940*/  IMAD.X R5, RZ, RZ, RZ, P1 ;  /* 0x000000ffff057224 */ /* 0x000fc800008e06ff */
[----:B------:R-:W-:-:S08]  /*8950*/  IMAD.WIDE.U32.X R4, R21, UR7, R4, P4 ;  /* 0x0000000715047c25 */ /* 0x000fd0000a0e0404 */
.L_x_171:
[--C-:B------:R-:W-:Y:S01]  /*8960*/  SHF.R.U64 R18, R4, UR9, R5.reuse ;  /* 0x0000000904127c19 */ /* 0x100fe20008001205 */
[----:B------:R-:W-:Y:S01]  /*8970*/  FMUL R20, R20, UR10 ;  /* 0x0000000a14147c20 */ /* 0x000fe20008400000 */
[----:B------:R-:W0:Y:S01]  /*8980*/  LDC R21, c[0x0][0x144] ;  /* 0x00005100ff157b82 */ /* 0x000e220000000800 */
[----:B-1----:R-:W-:Y:S01]  /*8990*/  I2FP.F32.U32 R10, R19 ;  /* 0x00000013000a7245 */ /* 0x002fe20000201000 */
[----:B------:R-:W-:Y:S01]  /*89a0*/  ULDC UR8, c[0x0][0x154] ;  /* 0x0000550000087ab9 */ /* 0x000fe20000000800 */
[----:B------:R-:W-:Y:S01]  /*89b0*/  SHF.R.U32.HI R4, RZ, UR9, R5 ;  /* 0x00000009ff047c19 */ /* 0x000fe20008011605 */
[----:B------:R-:W-:Y:S01]  /*89c0*/  ULDC.64 UR6, c[0x0][0x720] ;  /* 0x0001c80000067ab9 */ /* 0x000fe20000000a00 */
[----:B------:R-:W-:Y:S01]  /*89d0*/  IADD3 R5, P1, RZ, -R18, RZ ;  /* 0x80000012ff057210 */ /* 0x000fe20007f3e0ff */
[----:B------:R-:W1:Y:S01]  /*89e0*/  F2I.U32.TRUNC.NTZ R20, R20 ;  /* 0x0000001400147305 */ /* 0x000e62000020f000 */
[----:B------:R-:W-:Y:S01]  /*89f0*/  FMUL R10, R10, UR8 ;  /* 0x000000080a0a7c20 */ /* 0x000fe20008400000 */
[----:B------:R-:W2:Y:S01]  /*8a00*/  LDC R22, c[0x0][0x148] ;  /* 0x00005200ff167b82 */ /* 0x000ea20000000800 */
[----:B------:R-:W-:Y:S01]  /*8a10*/  ULDC.64 UR8, c[0x0][0x740] ;  /* 0x0001d00000087ab9 */ /* 0x000fe20000000a00 */
[----:B------:R-:W-:Y:S01]  /*8a20*/  IMAD.X R4, RZ, RZ, ~R4, P1 ;  /* 0x000000ffff047224 */ /* 0x000fe200008e0e04 */
[----:B------:R-:W-:-:S03]  /*8a30*/  ISETP.NE.U32.AND P1, PT, RZ, UR8, PT ;  /* 0x00000008ff007c0c */ /* 0x000fc6000bf25070 */
[----:B------:R-:W-:Y:S01]  /*8a40*/  IMAD R4, R4, UR6, RZ ;  /* 0x0000000604047c24 */ /* 0x000fe2000f8e02ff */
[----:B------:R-:W3:Y:S01]  /*8a50*/  F2I.U32.TRUNC.NTZ R10, R10 ;  /* 0x0000000a000a7305 */ /* 0x000ee2000020f000 */
[----:B------:R-:W-:Y:S02]  /*8a60*/  ISETP.NE.AND.EX P1, PT, RZ, UR9, PT, P1 ;  /* 0x00000009ff007c0c */ /* 0x000fe4000bf25310 */
[C---:B------:R-:W-:Y:S02]  /*8a70*/  IMAD R11, R5.reuse, UR7, R4 ;  /* 0x00000007050b7c24 */ /* 0x040fe4000f8e0204 */
[----:B------:R-:W-:Y:S01]  /*8a80*/  IMAD.WIDE.U32 R4, R5, UR6, R2 ;  /* 0x0000000605047c25 */ /* 0x000fe2000f8e0002 */
[----:B------:R-:W-:-:S03]  /*8a90*/  ULDC UR6, c[0x0][0x718] ;  /* 0x0001c60000067ab9 */ /* 0x000fc60000000800 */
[----:B-1----:R-:W-:Y:S02]  /*8aa0*/  IMAD.MOV R20, RZ, RZ, -R20 ;  /* 0x000000ffff147224 */ /* 0x002fe400078e0a14 */
[----:B------:R-:W-:Y:S02]  /*8ab0*/  IMAD.IADD R5, R5, 0x1, R11 ;  /* 0x0000000105057824 */ /* 0x000fe400078e020b */
[----:B0-----:R-:W-:-:S03]  /*8ac0*/  IMAD R6, R21, R20, R6 ;  /* 0x0000001415067224 */ /* 0x001fc600078e0206 */
[--C-:B------:R-:W-:Y:S01]  /*8ad0*/  SHF.R.U64 R20, R4, UR6, R5.reuse ;  /* 0x0000000604147c19 */ /* 0x100fe20008001205 */
[----:B---3--:R-:W-:Y:S01]  /*8ae0*/  IMAD.MOV R4, RZ, RZ, -R10 ;  /* 0x000000ffff047224 */ /* 0x008fe200078e0a0a */
[----:B------:R-:W-:Y:S01]  /*8af0*/  SHF.R.U32.HI R5, RZ, UR6, R5 ;  /* 0x00000006ff057c19 */ /* 0x000fe20008011605 */
[----:B------:R-:W-:Y:S02]  /*8b00*/  ULDC UR6, c[0x0][0x708] ;  /* 0x0001c20000067ab9 */ /* 0x000fe40000000800 */
[----:B--2---:R-:W-:Y:S01]  /*8b10*/  @P3 IMAD R6, R22, R4, R19 ;  /* 0x0000000416063224 */ /* 0x004fe200078e0213 */
[--C-:B------:R-:W-:Y:S02]  /*8b20*/  SHF.R.U64 R22, R20, UR6, R5.reuse ;  /* 0x0000000614167c19 */ /* 0x100fe40008001205 */
[----:B------:R-:W-:Y:S01]  /*8b30*/  SHF.R.U32.HI R5, RZ, UR6, R5 ;  /* 0x00000006ff057c19 */ /* 0x000fe20008011605 */
[----:B------:R-:W-:-:S03]  /*8b40*/  ULDC UR6, c[0x0][0x758] ;  /* 0x0001d60000067ab9 */ /* 0x000fc60000000800 */
[--C-:B------:R-:W-:Y:S02]  /*8b50*/  SHF.R.U64 R19, R22, UR6, R5.reuse ;  /* 0x0000000616137c19 */ /* 0x100fe40008001205 */
[----:B------:R-:W-:-:S03]  /*8b60*/  SHF.R.U32.HI R21, RZ, UR6, R5 ;  /* 0x00000006ff157c19 */ /* 0x000fc60008011605 */
[----:B------:R-:W-:Y:S02]  /*8b70*/  IMAD.MOV.U32 R10, RZ, RZ, R19 ;  /* 0x000000ffff0a7224 */ /* 0x000fe400078e0013 */
[----:B------:R-:W-:Y:S01]  /*8b80*/  IMAD.MOV.U32 R5, RZ, RZ, R21 ;  /* 0x000000ffff057224 */ /* 0x000fe200078e0015 */
[----:B------:R-:W-:Y:S06]  /*8b90*/  @!P1 BRA `(.L_x_172) ;  /* 0x00000000002c9947 */ /* 0x000fec0003800000 */
        /* <DEDUP_REMOVED lines=9> */
[----:B------:R-:W-:-:S04]  /*8c30*/  IMAD.WIDE.U32.X R4, R21, UR9, R4, P4 ;  /* 0x0000000915047c25 */ /* 0x000fc8000a0e0404 */
[----:B------:R-:W-:-:S07]  /*8c40*/  IMAD.MOV.U32 R10, RZ, RZ, R4 ;  /* 0x000000ffff0a7224 */ /* 0x000fce00078e0004 */
.L_x_172:
[----:B------:R-:W-:Y:S01]  /*8c50*/  ULDC UR6, c[0x0][0x748] ;  /* 0x0001d20000067ab9 */ /* 0x000fe20000000800 */
[----:B------:R-:W-:Y:S01]  /*8c60*/  LOP3.LUT R4, R22, UR15, RZ, 0xc0, !PT ;  /* 0x0000000f16047c12 */ /* 0x000fe2000f8ec0ff */
[----:B------:R-:W-:Y:S01]  /*8c70*/  ULDC UR7, c[0x0][0x710] ;  /* 0x0001c40000077ab9 */ /* 0x000fe20000000800 */
[----:B------:R-:W-:Y:S01]  /*8c80*/  SHF.R.U64 R5, R10, UR6, R5 ;  /* 0x000000060a057c19 */ /* 0x000fe20008001205 */
[----:B------:R-:W-:Y:S01]  /*8c90*/  ULDC UR6, c[0x0][0x738] ;  /* 0x0001ce0000067ab9 */ /* 0x000fe20000000800 */
[----:B------:R-:W-:-:S03]  /*8ca0*/  LOP3.LUT R20, R20, UR4, RZ, 0xc0, !PT ;  /* 0x0000000414147c12 */ /* 0x000fc6000f8ec0ff */
[----:B------:R-:W-:Y:S02]  /*8cb0*/  IMAD.MOV R10, RZ, RZ, -R5 ;  /* 0x000000ffff0a7224 */ /* 0x000fe400078e0a05 */
[----:B------:R-:W-:Y:S02]  /*8cc0*/  IMAD R5, R5, UR5, R4 ;  /* 0x0000000505057c24 */ /* 0x000fe4000f8e0204 */
[----:B------:R-:W-:Y:S01]  /*8cd0*/  IMAD R19, R10, UR6, R19 ;  /* 0x000000060a137c24 */ /* 0x000fe2000f8e0213 */
[----:B------:R-:W-:Y:S01]  /*8ce0*/  ULDC UR6, c[0x0][0x700] ;  /* 0x0001c00000067ab9 */ /* 0x000fe20000000800 */
[----:B------:R-:W-:Y:S02]  /*8cf0*/  IMAD R6, R5, UR7, R6 ;  /* 0x0000000705067c24 */ /* 0x000fe4000f8e0206 */
[----:B------:R-:W-:Y:S02]  /*8d00*/  IMAD R19, R19, UR6, R20 ;  /* 0x0000000613137c24 */ /* 0x000fe4000f8e0214 */
[----:B------:R-:W-:-:S02]  /*8d10*/  IMAD.MOV.U32 R10, RZ, RZ, 0x1 ;  /* 0x00000001ff0a7424 */ /* 0x000fc400078e00ff */
[----:B------:R-:W-:Y:S01]  /*8d20*/  IMAD.MOV.U32 R4, RZ, RZ, R18 ;  /* 0x000000ffff047224 */ /* 0x000fe200078e0012 */
[----:B------:R-:W-:Y:S02]  /*8d30*/  SEL R5, R19, R6, !P3 ;  /* 0x0000000613057207 */ /* 0x000fe40005800000 */
[----:B------:R-:W-:-:S07]  /*8d40*/  SEL R6, R6, R19, !P3 ;  /* 0x0000001306067207 */ /* 0x000fce0005800000 */
.L_x_170:
[----:B------:R-:W-:Y:S05]  /*8d50*/  BSYNC B1 ;  /* 0x0000000000017941 */ /* 0x000fea0003800000 */
.L_x_169:
[----:B------:R-:W-:-:S13]  /*8d60*/  LOP3.LUT P1, RZ, R10, 0xff, RZ, 0xc0, !PT ;  /* 0x000000ff0aff7812 */ /* 0x000fda000782c0ff */
[----:B------:R-:W-:Y:S05]  /*8d70*/  @P1 BRA `(.L_x_173) ;  /* 0xfffffff000f81947 */ /* 0x000fea000383ffff */
[----:B------:R-:W-:Y:S05]  /*8d80*/  BSYNC B0 ;  /* 0x0000000000007941 */ /* 0x000fea0003800000 */
.L_x_161:
[----:B------:R-:W-:-:S03]  /*8d90*/  UMOV UR6, 0xffffffff ;  /* 0xffffffff00067882 */ /* 0x000fc60000000000 */
[----:B------:R-:W-:Y:S05]  /*8da0*/  BRA.DIV UR6, `(.L_x_174) ;  /* 0x0000000e06987947 */ /* 0x000fea000b800000 */
[----:B------:R-:W-:-:S13]  /*8db0*/  ELECT P0, URZ, PT ;  /* 0x00000000003f782f */ /* 0x000fda0003800000 */
.L_x_207:
[----:B------:R-:W-:Y:S04]  /*8dc0*/  BSSY B0, `(.L_x_175) ;  /* 0x00000c4000007945 */ /* 0x000fe80003800000 */
[----:B------:R-:W-:Y:S05]  /*8dd0*/  @!P0 BRA `(.L_x_176) ;  /* 0x0000000c00088947 */ /* 0x000fea0003800000 */
[----:B------:R-:W-:-:S04]  /*8de0*/  LOP3.LUT R7, R7, 0x2, RZ, 0xfc, !PT ;  /* 0x0000000207077812 */ /* 0x000fc800078efcff */
[----:B------:R-:W-:-:S13]  /*8df0*/  ISETP.NE.AND P0, PT, R7, 0x3, PT ;  /* 0x000000030700780c */ /* 0x000fda0003f05270 */
[----:B------:R-:W-:Y:S05]  /*8e00*/  @!P0 BRA `(.L_x_177) ;  /* 0x0000000000048947 */ /* 0x000fea0003800000 */
[----:B------:R-:W-:Y:S01]  /*8e10*/  BPT.TRAP 0x1 ;  /* 0x000000040000795c */ /* 0x000fe20000300000 */
.L_x_177:
[----:B------:R-:W0:Y:S01]  /*8e20*/  S2R R3, SR_CgaCtaId ;  /* 0x0000000000037919 */ /* 0x000e220000008800 */
[----:B------:R-:W-:Y:S02]  /*8e30*/  MOV R0, 0x400 ;  /* 0x0000040000007802 */ /* 0x000fe40000000f00 */
[----:B------:R-:W-:Y:S02]  /*8e40*/  SHF.L.U32 R2, R12, 0x1f, RZ ;  /* 0x0000001f0c027819 */ /* 0x000fe400000006ff */
[----:B0-----:R-:W-:-:S05]  /*8e50*/  LEA R0, R3, R0, 0x18 ;  /* 0x0000000003007211 */ /* 0x001fca00078ec0ff */
[----:B------:R-:W-:-:S04]  /*8e60*/  VIADD R0, R0, 0xa8 ;  /* 0x000000a800007836 */ /* 0x000fc80000000000 */
[C---:B------:R-:W-:Y:S02]  /*8e70*/  IMAD R5, R13.reuse, 0x8, R0 ;  /* 0x000000080d057824 */ /* 0x040fe400078e0200 */
[----:B------:R-:W-:Y:S02]  /*8e80*/  VIADD R13, R13, 0x1 ;  /* 0x000000010d0d7836 */ /* 0x000fe40000000000 */
[----:B------:R-:W0:Y:S03]  /*8e90*/  SYNCS.PHASECHK.TRANS64.TRYWAIT P0, [R5+URZ], R2 ;  /* 0x00000002050075a7 */ /* 0x000e26000800017f */
[----:B------:R-:W-:-:S04]  /*8ea0*/  ISETP.NE.AND P1, PT, R13, 0x15, PT ;  /* 0x000000150d00780c */ /* 0x000fc80003f25270 */
[----:B------:R-:W-:Y:S02]  /*8eb0*/  SEL R3, RZ, 0x1, P1 ;  /* 0x00000001ff037807 */ /* 0x000fe40000800000 */
[----:B------:R-:W-:Y:S02]  /*8ec0*/  SEL R13, R13, RZ, P1 ;  /* 0x000000ff0d0d7207 */ /* 0x000fe40000800000 */
[----:B------:R-:W-:-:S03]  /*8ed0*/  LOP3.LUT R12, R12, R3, RZ, 0x3c, !PT ;  /* 0x000000030c0c7212 */ /* 0x000fc600078e3cff */
[----:B------:R-:W-:Y:S01]  /*8ee0*/  IMAD R7, R13, 0x8, R0 ;  /* 0x000000080d077824 */ /* 0x000fe200078e0200 */
[----:B------:R-:W-:Y:S01]  /*8ef0*/  SHF.L.U32 R4, R12, 0x1f, RZ ;  /* 0x0000001f0c047819 */ /* 0x000fe200000006ff */
[----:B0-----:R-:W-:Y:S06]  /*8f00*/  @!P0 BRA `(.L_x_178) ;  /* 0x0000000c00648947 */ /* 0x001fec0003800000 */
.L_x_208:
[----:B------:R-:W1:Y:S01]  /*8f10*/  SYNCS.PHASECHK.TRANS64.TRYWAIT P0, [R7+URZ], R4 ;  /* 0x00000004070075a7 */ /* 0x000e62000800017f */
[----:B0-----:R-:W-:-:S05]  /*8f20*/  VIADD R2, R13, 0x1 ;  /* 0x000000010d027836 */ /* 0x001fca0000000000 */
[----:B------:R-:W-:-:S04]  /*8f30*/  ISETP.NE.AND P1, PT, R2, 0x15, PT ;  /* 0x000000150200780c */ /* 0x000fc80003f25270 */
[----:B------:R-:W-:Y:S02]  /*8f40*/  SEL R3, RZ, 0x1, P1 ;  /* 0x00000001ff037807 */ /* 0x000fe40000800000 */
[----:B------:R-:W-:Y:S02]  /*8f50*/  SEL R9, R2, RZ, P1 ;  /* 0x000000ff02097207 */ /* 0x000fe40000800000 */
[----:B------:R-:W-:-:S03]  /*8f60*/  LOP3.LUT R12, R12, R3, RZ, 0x3c, !PT ;  /* 0x000000030c0c7212 */ /* 0x000fc600078e3cff */
[----:B------:R-:W-:Y:S01]  /*8f70*/  IMAD R6, R9, 0x8, R0 ;  /* 0x0000000809067824 */ /* 0x000fe200078e0200 */
[----:B------:R-:W-:Y:S01]  /*8f80*/  SHF.L.U32 R5, R12, 0x1f, RZ ;  /* 0x0000001f0c057819 */ /* 0x000fe200000006ff */
[----:B-1----:R-:W-:Y:S06]  /*8f90*/  @!P0 BRA `(.L_x_179) ;  /* 0x0000000c00548947 */ /* 0x002fec0003800000 */
.L_x_209:
[----:B------:R-:W1:Y:S01]  /*8fa0*/  SYNCS.PHASECHK.TRANS64.TRYWAIT P0, [R6+URZ], R5 ;  /* 0x00000005060075a7 */ /* 0x000e62000800017f */
[----:B------:R-:W-:-:S05]  /*8fb0*/  VIADD R2, R9, 0x1 ;  /* 0x0000000109027836 */ /* 0x000fca0000000000 */
[----:B------:R-:W-:-:S04]  /*8fc0*/  ISETP.NE.AND P1, PT, R2, 0x15, PT ;  /* 0x000000150200780c */ /* 0x000fc80003f25270 */
[----:B------:R-:W-:Y:S02]  /*8fd0*/  SEL R3, RZ, 0x1, P1 ;  /* 0x00000001ff037807 */ /* 0x000fe40000800000 */
[----:B0-----:R-:W-:Y:S02]  /*8fe0*/  SEL R7, R2, RZ, P1 ;  /* 0x000000ff02077207 */ /* 0x001fe40000800000 */
[----:B------:R-:W-:-:S03]  /*8ff0*/  LOP3.LUT R12, R12, R3, RZ, 0x3c, !PT ;  /* 0x000000030c0c7212 */ /* 0x000fc600078e3cff */
[----:B------:R-:W-:Y:S01]  /*9000*/  IMAD R9, R7, 0x8, R0 ;  /* 0x0000000807097824 */ /* 0x000fe200078e0200 */
[----:B------:R-:W-:Y:S01]  /*9010*/  SHF.L.U32 R4, R12, 0x1f, RZ ;  /* 0x0000001f0c047819 */ /* 0x000fe200000006ff */
[----:B-1----:R-:W-:Y:S06]  /*9020*/  @!P0 BRA `(.L_x_180) ;  /* 0x0000000c00448947 */ /* 0x002fec0003800000 */
.L_x_210:
[----:B------:R-:W1:Y:S01]  /*9030*/  SYNCS.PHASECHK.TRANS64.TRYWAIT P0, [R9+URZ], R4 ;  /* 0x00000004090075a7 */ /* 0x000e62000800017f */
[----:B------:R-:W-:-:S05]  /*9040*/  VIADD R2, R7, 0x1 ;  /* 0x0000000107027836 */ /* 0x000fca0000000000 */
[----:B------:R-:W-:-:S04]  /*9050*/  ISETP.NE.AND P1, PT, R2, 0x15, PT ;  /* 0x000000150200780c */ /* 0x000fc80003f25270 */
[----:B------:R-:W-:Y:S02]  /*9060*/  SEL R3, RZ, 0x1, P1 ;  /* 0x00000001ff037807 */ /* 0x000fe40000800000 */
[----:B------:R-:W-:Y:S02]  /*9070*/  SEL R7, R2, RZ, P1 ;  /* 0x000000ff02077207 */ /* 0x000fe40000800000 */
[----:B------:R-:W-:-:S03]  /*9080*/  LOP3.LUT R12, R12, R3, RZ, 0x3c, !PT ;  /* 0x000000030c0c7212 */ /* 0x000fc600078e3cff */
[----:B0-----:R-:W-:Y:S01]  /*9090*/  IMAD R6, R7, 0x8, R0 ;  /* 0x0000000807067824 */ /* 0x001fe200078e0200 */
[----:B------:R-:W-:Y:S01]  /*90a0*/  SHF.L.U32 R5, R12, 0x1f, RZ ;  /* 0x0000001f0c057819 */ /* 0x000fe200000006ff */
[----:B-1----:R-:W-:Y:S06]  /*90b0*/  @!P0 BRA `(.L_x_181) ;  /* 0x0000000c00348947 */ /* 0x002fec0003800000 */
.L_x_211:
        /* <DEDUP_REMOVED lines=9> */
.L_x_212:
        /* <DEDUP_REMOVED lines=9> */
.L_x_213:
        /* <DEDUP_REMOVED lines=9> */
.L_x_214:
        /* <DEDUP_REMOVED lines=9> */
.L_x_215:
        /* <DEDUP_REMOVED lines=9> */
.L_x_216:
        /* <DEDUP_REMOVED lines=9> */
.L_x_217:
        /* <DEDUP_REMOVED lines=9> */
.L_x_218:
        /* <DEDUP_REMOVED lines=9> */
.L_x_219:
        /* <DEDUP_REMOVED lines=9> */
.L_x_220:
        /* <DEDUP_REMOVED lines=9> */
.L_x_221:
        /* <DEDUP_REMOVED lines=9> */
.L_x_222:
        /* <DEDUP_REMOVED lines=9> */
.L_x_223:
        /* <DEDUP_REMOVED lines=9> */
.L_x_224:
[----:B------:R-:W1:Y:S01]  /*9810*/  SYNCS.PHASECHK.TRANS64.TRYWAIT P0, [R9+URZ], R4 ;  /* 0x00000004090075a7 */ /* 0x000e62000800017f */
[----:B------:R-:W-:-:S05]  /*9820*/  VIADD R2, R7, 0x1 ;  /* 0x0000000107027836 */ /* 0x000fca0000000000 */
[----:B------:R-:W-:-:S04]  /*9830*/  ISETP.NE.AND P1, PT, R2, 0x15, PT ;  /* 0x000000150200780c */ /* 0x000fc80003f25270 */
[----:B------:R-:W-:Y:S02]  /*9840*/  SEL R3, RZ, 0x1, P1 ;  /* 0x00000001ff037807 */ /* 0x000fe40000800000 */
[----:B------:R-:W-:Y:S02]  /*9850*/  SEL R7, R2, RZ, P1 ;  /* 0x000000ff02077207 */ /* 0x000fe40000800000 */
[----:B------:R-:W-:-:S03]  /*9860*/  LOP3.LUT R12, R12, R3, RZ, 0x3c, !PT ;  /* 0x000000030c0c7212 */ /* 0x000fc600078e3cff */
[----:B------:R-:W-:Y:S01]  /*9870*/  IMAD R8, R7, 0x8, R0 ;  /* 0x0000000807087824 */ /* 0x000fe200078e0200 */
[----:B0-----:R-:W-:Y:S01]  /*9880*/  SHF.L.U32 R5, R12, 0x1f, RZ ;  /* 0x0000001f0c057819 */ /* 0x001fe200000006ff */
[----:B-1----:R-:W-:Y:S06]  /*9890*/  @!P0 BRA `(.L_x_195) ;  /* 0x0000000800548947 */ /* 0x002fec0003800000 */
.L_x_225:
[----:B------:R-:W1:Y:S01]  /*98a0*/  SYNCS.PHASECHK.TRANS64.TRYWAIT P0, [R8+URZ], R5 ;  /* 0x00000005080075a7 */ /* 0x000e62000800017f */
[----:B------:R-:W-:-:S05]  /*98b0*/  VIADD R2, R7, 0x1 ;  /* 0x0000000107027836 */ /* 0x000fca0000000000 */
[----:B------:R-:W-:-:S04]  /*98c0*/  ISETP.NE.AND P1, PT, R2, 0x15, PT ;  /* 0x000000150200780c */ /* 0x000fc80003f25270 */
[----:B------:R-:W-:Y:S02]  /*98d0*/  SEL R3, RZ, 0x1, P1 ;  /* 0x00000001ff037807 */ /* 0x000fe40000800000 */
[----:B------:R-:W-:Y:S02]  /*98e0*/  SEL R7, R2, RZ, P1 ;  /* 0x000000ff02077207 */ /* 0x000fe40000800000 */
[----:B0-----:R-:W-:-:S03]  /*98f0*/  LOP3.LUT R9, R12, R3, RZ, 0x3c, !PT ;  /* 0x000000030c097212 */ /* 0x001fc600078e3cff */
[----:B------:R-:W-:Y:S01]  /*9900*/  IMAD R11, R7, 0x8, R0 ;  /* 0x00000008070b7824 */ /* 0x000fe200078e0200 */
[----:B------:R-:W-:Y:S01]  /*9910*/  SHF.L.U32 R6, R9, 0x1f, RZ ;  /* 0x0000001f09067819 */ /* 0x000fe200000006ff */
[----:B-1----:R-:W-:Y:S06]  /*9920*/  @!P0 BRA `(.L_x_196) ;  /* 0x0000000800448947 */ /* 0x002fec0003800000 */
.L_x_226:
[----:B------:R-:W1:Y:S01]  /*9930*/  SYNCS.PHASECHK.TRANS64.TRYWAIT P0, [R11+URZ], R6 ;  /* 0x000000060b0075a7 */ /* 0x000e62000800017f */
[----:B------:R-:W-:-:S05]  /*9940*/  VIADD R2, R7, 0x1 ;  /* 0x0000000107027836 */ /* 0x000fca0000000000 */
[----:B------:R-:W-:-:S04]  /*9950*/  ISETP.NE.AND P1, PT, R2, 0x15, PT ;  /* 0x000000150200780c */ /* 0x000fc80003f25270 */
[----:B------:R-:W-:Y:S02]  /*9960*/  SEL R4, RZ, 0x1, P1 ;  /* 0x00000001ff047807 */ /* 0x000fe40000800000 */
[----:B------:R-:W-:Y:S02]  /*9970*/  SEL R3, R2, RZ, P1 ;  /* 0x000000ff02037207 */ /* 0x000fe40000800000 */
[----:B------:R-:W-:Y:S01]  /*9980*/  LOP3.LUT R4, R9, R4, RZ, 0x3c, !PT ;  /* 0x0000000409047212 */ /* 0x000fe200078e3cff */
[----:B-1----:R-:W-:Y:S06]  /*9990*/  @!P0 BRA `(.L_x_197) ;  /* 0x00000008003c8947 */ /* 0x002fec0003800000 */
.L_x_227:
[----:B------:R-:W-:Y:S01]  /*99a0*/  IMAD R3, R3, 0x8, R0 ;  /* 0x0000000803037824 */ /* 0x000fe200078e0200 */
[----:B------:R-:W-:-:S07]  /*99b0*/  SHF.L.U32 R0, R4, 0x1f, RZ ;  /* 0x0000001f04007819 */ /* 0x000fce00000006ff */
.L_x_198:
[----:B--2---:R2:W3:Y:S02]  /*99c0*/  SYNCS.PHASECHK.TRANS64.TRYWAIT P0, [R3+URZ], R0 ;  /* 0x00000000030075a7 */ /* 0x0044e4000800017f */
[----:B---3--:R-:W-:Y:S05]  /*99d0*/  @!P0 NANOSLEEP.SYNCS 0x989680 ;  /* 0x009896800000895d */ /* 0x008fea0003900000 */
[----:B------:R-:W3:Y:S02]  /*99e0*/  @!P0 SYNCS.PHASECHK.TRANS64 P0, [R3+URZ], R0 ;  /* 0x00000000030085a7 */ /* 0x000ee4000800007f */
[----:B---3--:R-:W-:Y:S05]  /*99f0*/  @!P0 BRA `(.L_x_198) ;  /* 0xfffffffc00f08947 */ /* 0x008fea000383ffff */
.L_x_176:
[----:B------:R-:W-:Y:S05]  /*9a00*/  BSYNC B0 ;  /* 0x0000000000007941 */ /* 0x000fea0003800000 */
.L_x_175:
[----:B------:R-:W-:Y:S05]  /*9a10*/  EXIT ;  /* 0x000000000000794d */ /* 0x000fea0003800000 */
.L_x_20:
[----:B0-----:R-:W-:-:S04]  /*9a20*/  IMAD.U32 R24, RZ, RZ, UR13 ;  /* 0x0000000dff187e24 */ /* 0x001fc8000f8e00ff */
[----:B------:R0:W1:Y:S03]  /*9a30*/  SYNCS.PHASECHK.TRANS64.TRYWAIT P0, [R24+URZ+-0x8], R21 ;  /* 0xfffff815180075a7 */ /* 0x000066000800017f */
[----:B-1----:R-:W-:Y:S05]  /*9a40*/  @!P0 NANOSLEEP.SYNCS 0x989680 ;  /* 0x009896800000895d */ /* 0x002fea0003900000 */
[----:B------:R-:W1:Y:S02]  /*9a50*/  @!P0 SYNCS.PHASECHK.TRANS64 P0, [R24+URZ+-0x8], R21 ;  /* 0xfffff815180085a7 */ /* 0x000e64000800007f */
[----:B-1----:R-:W-:Y:S05]  /*9a60*/  @!P0 BRA `(.L_x_20) ;  /* 0xfffffffc00ec8947 */ /* 0x002fea000383ffff */
[----:B------:R-:W-:Y:S05]  /*9a70*/  BRA `(.L_x_199) ;  /* 0xffffff7c00c87947 */ /* 0x000fea000383ffff */
.L_x_25:
[----:B-1----:R-:W-:-:S04]  /*9a80*/  IMAD.U32 R212, RZ, RZ, UR8 ;  /* 0x00000008ffd47e24 */ /* 0x002fc8000f8e00ff */
[----:B------:R1:W4:Y:S03]  /*9a90*/  SYNCS.PHASECHK.TRANS64.TRYWAIT P0, [R212+URZ], R95 ;  /* 0x0000005fd40075a7 */ /* 0x000326000800017f */
[----:B----4-:R-:W-:Y:S05]  /*9aa0*/  @!P0 NANOSLEEP.SYNCS 0x989680 ;  /* 0x009896800000895d */ /* 0x010fea0003900000 */
[----:B------:R-:W4:Y:S02]  /*9ab0*/  @!P0 SYNCS.PHASECHK.TRANS64 P0, [R212+URZ], R95 ;  /* 0x0000005fd40085a7 */ /* 0x000f24000800007f */
[----:B----4-:R-:W-:Y:S05]  /*9ac0*/  @!P0 BRA `(.L_x_25) ;  /* 0xfffffffc00ec8947 */ /* 0x010fea000383ffff */
[----:B------:R-:W-:Y:S05]  /*9ad0*/  BRA `(.L_x_24) ;  /* 0xffffff8400847947 */ /* 0x000fea000383ffff */
.L_x_31:
[----:B0-----:R-:W-:-:S04]  /*9ae0*/  IMAD.U32 R24, RZ, RZ, UR13 ;  /* 0x0000000dff187e24 */ /* 0x001fc8000f8e00ff */
[----:B------:R0:W1:Y:S03]  /*9af0*/  SYNCS.PHASECHK.TRANS64.TRYWAIT P0, [R24+URZ+0x8], R93 ;  /* 0x0000085d180075a7 */ /* 0x000066000800017f */
[----:B-1----:R-:W-:Y:S05]  /*9b00*/  @!P0 NANOSLEEP.SYNCS 0x989680 ;  /* 0x009896800000895d */ /* 0x002fea0003900000 */
[----:B------:R-:W1:Y:S02]  /*9b10*/  @!P0 SYNCS.PHASECHK.TRANS64 P0, [R24+URZ+0x8], R93 ;  /* 0x0000085d180085a7 */ /* 0x000e64000800007f */
[----:B-1----:R-:W-:Y:S05]  /*9b20*/  @!P0 BRA `(.L_x_31) ;  /* 0xfffffffc00ec8947 */ /* 0x002fea000383ffff */
[----:B------:R-:W-:Y:S05]  /*9b30*/  BRA `(.L_x_200) ;  /* 0xffffff9000a07947 */ /* 0x000fea000383ffff */
.L_x_162:
[----:B------:R-:W-:Y:S01]  /*9b40*/  BSSY B1, `(.L_x_201) ;  /* 0x0000006000017945 */ /* 0x000fe20003800000 */
[----:B------:R-:W-:-:S07]  /*9b50*/  IMAD.MOV.U32 R10, RZ, RZ, -0x1 ;  /* 0xffffffffff0a7424 */ /* 0x000fce00078e00ff */
[----:B------:R-:W-:Y:S05]  /*9b60*/  WARPSYNC.COLLECTIVE R10, `(.L_x_202) ;  /* 0x000000000a0c7348 */ /* 0x000fea0003c00000 */
[----:B------:R-:W-:Y:S02]  /*9b70*/  ELECT P1, UR62, PT ;  /* 0x00000000003e782f */ /* 0x000fe40003820000 */
[----:B------:R-:W-:Y:S01]  /*9b80*/  MOV R10, UR62 ;  /* 0x0000003e000a7c02 */ /* 0x000fe20008000f00 */
[----:B------:R-:W-:Y:S10]  /*9b90*/  ENDCOLLECTIVE ;  /* 0x000000000000791b */ /* 0x000ff40003800000 */
.L_x_202:
[----:B------:R-:W-:Y:S05]  /*9ba0*/  BSYNC B1 ;  /* 0x0000000000017941 */ /* 0x000fea0003800000 */
.L_x_201:
[----:B------:R-:W-:Y:S05]  /*9bb0*/  BRA `(.L_x_203) ;  /* 0xffffffe400747947 */ /* 0x000fea000383ffff */
.L_x_165:
[----:B-1----:R1:W2:Y:S02]  /*9bc0*/  SYNCS.PHASECHK.TRANS64.TRYWAIT P1, [R20+URZ+0xa8], R11 ;  /* 0x0000a80b140075a7 */ /* 0x0022a4000802017f */
[----:B--2---:R-:W-:Y:S05]  /*9bd0*/  @!P1 NANOSLEEP.SYNCS 0x989680 ;  /* 0x009896800000995d */ /* 0x004fea0003900000 */
[----:B------:R-:W2:Y:S02]  /*9be0*/  @!P1 SYNCS.PHASECHK.TRANS64 P1, [R20+URZ+0xa8], R11 ;  /* 0x0000a80b140095a7 */ /* 0x000ea4000802007f */
[----:B--2---:R-:W-:Y:S05]  /*9bf0*/  @!P1 BRA `(.L_x_165) ;  /* 0xfffffffc00f09947 */ /* 0x004fea000383ffff */
[----:B------:R-:W-:Y:S05]  /*9c00*/  BRA `(.L_x_204) ;  /* 0xffffffe400ac7947 */ /* 0x000fea000383ffff */
.L_x_174:
[----:B------:R-:W-:Y:S01]  /*9c10*/  BSSY B0, `(.L_x_205) ;  /* 0x0000006000007945 */ /* 0x000fe20003800000 */
[----:B------:R-:W-:-:S07]  /*9c20*/  IMAD.MOV.U32 R10, RZ, RZ, -0x1 ;  /* 0xffffffffff0a7424 */ /* 0x000fce00078e00ff */
[----:B------:R-:W-:Y:S05]  /*9c30*/  WARPSYNC.COLLECTIVE R10, `(.L_x_206) ;  /* 0x000000000a0c7348 */ /* 0x000fea0003c00000 */
[----:B------:R-:W-:Y:S02]  /*9c40*/  ELECT P1, UR62, PT ;  /* 0x00000000003e782f */ /* 0x000fe40003820000 */
[----:B------:R-:W-:Y:S01]  /*9c50*/  MOV R10, UR62 ;  /* 0x0000003e000a7c02 */ /* 0x000fe20008000f00 */
[----:B------:R-:W-:Y:S10]  /*9c60*/  ENDCOLLECTIVE ;  /* 0x000000000000791b */ /* 0x000ff40003800000 */
.L_x_206:
[----:B------:R-:W-:Y:S05]  /*9c70*/  BSYNC B0 ;  /* 0x0000000000007941 */ /* 0x000fea0003800000 */
.L_x_205:
[----:B------:R-:W-:Y:S01]  /*9c80*/  PLOP3.LUT P0, PT, P1, PT, PT, 0x80, 0x0 ;  /* 0x000000000000781c */ /* 0x000fe20000f0f070 */
[----:B------:R-:W-:-:S12]  /*9c90*/  BRA `(.L_x_207) ;  /* 0xfffffff000487947 */ /* 0x000fd8000383ffff */
.L_x_178:
[----:B0-----:R0:W1:Y:S02]  /*9ca0*/  SYNCS.PHASECHK.TRANS64.TRYWAIT P0, [R5+URZ], R2 ;  /* 0x00000002050075a7 */ /* 0x001064000800017f */
[----:B-1----:R-:W-:Y:S05]  /*9cb0*/  @!P0 NANOSLEEP.SYNCS 0x989680 ;  /* 0x009896800000895d */ /* 0x002fea0003900000 */
[----:B------:R-:W1:Y:S02]  /*9cc0*/  @!P0 SYNCS.PHASECHK.TRANS64 P0, [R5+URZ], R2 ;  /* 0x00000002050085a7 */ /* 0x000e64000800007f */
[----:B-1----:R-:W-:Y:S05]  /*9cd0*/  @!P0 BRA `(.L_x_178) ;  /* 0xfffffffc00f08947 */ /* 0x002fea000383ffff */
[----:B------:R-:W-:Y:S05]  /*9ce0*/  BRA `(.L_x_208) ;  /* 0xfffffff000887947 */ /* 0x000fea000383ffff */
.L_x_179:
[----:B0-----:R0:W1:Y:S02]  /*9cf0*/  SYNCS.PHASECHK.TRANS64.TRYWAIT P0, [R7+URZ], R4 ;  /* 0x00000004070075a7 */ /* 0x001064000800017f */
[----:B-1----:R-:W-:Y:S05]  /*9d00*/  @!P0 NANOSLEEP.SYNCS 0x989680 ;  /* 0x009896800000895d */ /* 0x002fea0003900000 */
[----:B------:R-:W1:Y:S02]  /*9d10*/  @!P0 SYNCS.PHASECHK.TRANS64 P0, [R7+URZ], R4 ;  /* 0x00000004070085a7 */ /* 0x000e64000800007f */
[----:B-1----:R-:W-:Y:S05]  /*9d20*/  @!P0 BRA `(.L_x_179) ;  /* 0xfffffffc00f08947 */ /* 0x002fea000383ffff */
[----:B------:R-:W-:Y:S05]  /*9d30*/  BRA `(.L_x_209) ;  /* 0xfffffff000987947 */ /* 0x000fea000383ffff */
.L_x_180:
[----:B0-----:R0:W1:Y:S02]  /*9d40*/  SYNCS.PHASECHK.TRANS64.TRYWAIT P0, [R6+URZ], R5 ;  /* 0x00000005060075a7 */ /* 0x001064000800017f */
[----:B-1----:R-:W-:Y:S05]  /*9d50*/  @!P0 NANOSLEEP.SYNCS 0x989680 ;  /* 0x009896800000895d */ /* 0x002fea0003900000 */
[----:B------:R-:W1:Y:S02]  /*9d60*/  @!P0 SYNCS.PHASECHK.TRANS64 P0, [R6+URZ], R5 ;  /* 0x00000005060085a7 */ /* 0x000e64000800007f */
[----:B-1----:R-:W-:Y:S05]  /*9d70*/  @!P0 BRA `(.L_x_180) ;  /* 0xfffffffc00f08947 */ /* 0x002fea000383ffff */
[----:B------:R-:W-:Y:S05]  /*9d80*/  BRA `(.L_x_210) ;  /* 0xfffffff000a87947 */ /* 0x000fea000383ffff */
.L_x_181:
[----:B0-----:R0:W1:Y:S02]  /*9d90*/  SYNCS.PHASECHK.TRANS64.TRYWAIT P0, [R9+URZ], R4 ;  /* 0x00000004090075a7 */ /* 0x001064000800017f */
[----:B-1----:R-:W-:Y:S05]  /*9da0*/  @!P0 NANOSLEEP.SYNCS 0x989680 ;  /* 0x009896800000895d */ /* 0x002fea0003900000 */
[----:B------:R-:W1:Y:S02]  /*9db0*/  @!P0 SYNCS.PHASECHK.TRANS64 P0, [R9+URZ], R4 ;  /* 0x00000004090085a7 */ /* 0x000e64000800007f */
[----:B-1----:R-:W-:Y:S05]  /*9dc0*/  @!P0 BRA `(.L_x_181) ;  /* 0xfffffffc00f08947 */ /* 0x002fea000383ffff */
[----:B------:R-:W-:Y:S05]  /*9dd0*/  BRA `(.L_x_211) ;  /* 0xfffffff000b87947 */ /* 0x000fea000383ffff */
.L_x_182:
[----:B0-----:R0:W1:Y:S02]  /*9de0*/  SYNCS.PHASECHK.TRANS64.TRYWAIT P0, [R6+URZ], R5 ;  /* 0x00000005060075a7 */ /* 0x001064000800017f */
[----:B-1----:R-:W-:Y:S05]  /*9df0*/  @!P0 NANOSLEEP.SYNCS 0x989680 ;  /* 0x009896800000895d */ /* 0x002fea0003900000 */
[----:B------:R-:W1:Y:S02]  /*9e00*/  @!P0 SYNCS.PHASECHK.TRANS64 P0, [R6+URZ], R5 ;  /* 0x00000005060085a7 */ /* 0x000e64000800007f */
[----:B-1----:R-:W-:Y:S05]  /*9e10*/  @!P0 BRA `(.L_x_182) ;  /* 0xfffffffc00f08947 */ /* 0x002fea000383ffff */
[----:B------:R-:W-:Y:S05]  /*9e20*/  BRA `(.L_x_212) ;  /* 0xfffffff000c87947 */ /* 0x000fea000383ffff */
.L_x_183:
[----:B0-----:R0:W1:Y:S02]  /*9e30*/  SYNCS.PHASECHK.TRANS64.TRYWAIT P0, [R9+URZ], R4 ;  /* 0x00000004090075a7 */ /* 0x001064000800017f */
[----:B-1----:R-:W-:Y:S05]  /*9e40*/  @!P0 NANOSLEEP.SYNCS 0x989680 ;  /* 0x009896800000895d */ /* 0x002fea0003900000 */
[----:B------:R-:W1:Y:S02]  /*9e50*/  @!P0 SYNCS.PHASECHK.TRANS64 P0, [R9+URZ], R4 ;  /* 0x00000004090085a7 */ /* 0x000e64000800007f */
[----:B-1----:R-:W-:Y:S05]  /*9e60*/  @!P0 BRA `(.L_x_183) ;  /* 0xfffffffc00f08947 */ /* 0x002fea000383ffff */
[----:B------:R-:W-:Y:S05]  /*9e70*/  BRA `(.L_x_213) ;  /* 0xfffffff000d87947 */ /* 0x000fea000383ffff */
.L_x_184:
[----:B0-----:R0:W1:Y:S02]  /*9e80*/  SYNCS.PHASECHK.TRANS64.TRYWAIT P0, [R6+URZ], R5 ;  /* 0x00000005060075a7 */ /* 0x001064000800017f */
[----:B-1----:R-:W-:Y:S05]  /*9e90*/  @!P0 NANOSLEEP.SYNCS 0x989680 ;  /* 0x009896800000895d */ /* 0x002fea0003900000 */
[----:B------:R-:W1:Y:S02]  /*9ea0*/  @!P0 SYNCS.PHASECHK.TRANS64 P0, [R6+URZ], R5 ;  /* 0x00000005060085a7 */ /* 0x000e64000800007f */
[----:B-1----:R-:W-:Y:S05]  /*9eb0*/  @!P0 BRA `(.L_x_184) ;  /* 0xfffffffc00f08947 */ /* 0x002fea000383ffff */
[----:B------:R-:W-:Y:S05]  /*9ec0*/  BRA `(.L_x_214) ;  /* 0xfffffff000e87947 */ /* 0x000fea000383ffff */
.L_x_185:
[----:B0-----:R0:W1:Y:S02]  /*9ed0*/  SYNCS.PHASECHK.TRANS64.TRYWAIT P0, [R9+URZ], R4 ;  /* 0x00000004090075a7 */ /* 0x001064000800017f */
[----:B-1----:R-:W-:Y:S05]  /*9ee0*/  @!P0 NANOSLEEP.SYNCS 0x989680 ;  /* 0x009896800000895d */ /* 0x002fea0003900000 */
[----:B------:R-:W1:Y:S02]  /*9ef0*/  @!P0 SYNCS.PHASECHK.TRANS64 P0, [R9+URZ], R4 ;  /* 0x00000004090085a7 */ /* 0x000e64000800007f */
[----:B-1----:R-:W-:Y:S05]  /*9f00*/  @!P0 BRA `(.L_x_185) ;  /* 0xfffffffc00f08947 */ /* 0x002fea000383ffff */
[----:B------:R-:W-:Y:S05]  /*9f10*/  BRA `(.L_x_215) ;  /* 0xfffffff000f87947 */ /* 0x000fea000383ffff */
.L_x_186:
[----:B0-----:R0:W1:Y:S02]  /*9f20*/  SYNCS.PHASECHK.TRANS64.TRYWAIT P0, [R6+URZ], R5 ;  /* 0x00000005060075a7 */ /* 0x001064000800017f */
[----:B-1----:R-:W-:Y:S05]  /*9f30*/  @!P0 NANOSLEEP.SYNCS 0x989680 ;  /* 0x009896800000895d */ /* 0x002fea0003900000 */
[----:B------:R-:W1:Y:S02]  /*9f40*/  @!P0 SYNCS.PHASECHK.TRANS64 P0, [R6+URZ], R5 ;  /* 0x00000005060085a7 */ /* 0x000e64000800007f */
[----:B-1----:R-:W-:Y:S05]  /*9f50*/  @!P0 BRA `(.L_x_186) ;  /* 0xfffffffc00f08947 */ /* 0x002fea000383ffff */
[----:B------:R-:W-:Y:S05]  /*9f60*/  BRA `(.L_x_216) ;  /* 0xfffffff400087947 */ /* 0x000fea000383ffff */
.L_x_187:
[----:B0-----:R0:W1:Y:S02]  /*9f70*/  SYNCS.PHASECHK.TRANS64.TRYWAIT P0, [R9+URZ], R4 ;  /* 0x00000004090075a7 */ /* 0x001064000800017f */
[----:B-1----:R-:W-:Y:S05]  /*9f80*/  @!P0 NANOSLEEP.SYNCS 0x989680 ;  /* 0x009896800000895d */ /* 0x002fea0003900000 */
[----:B------:R-:W1:Y:S02]  /*9f90*/  @!P0 SYNCS.PHASECHK.TRANS64 P0, [R9+URZ], R4 ;  /* 0x00000004090085a7 */ /* 0x000e64000800007f */
[----:B-1----:R-:W-:Y:S05]  /*9fa0*/  @!P0 BRA `(.L_x_187) ;  /* 0xfffffffc00f08947 */ /* 0x002fea000383ffff */
[----:B------:R-:W-:Y:S05]  /*9fb0*/  BRA `(.L_x_217) ;  /* 0xfffffff400187947 */ /* 0x000fea000383ffff */
.L_x_188:
[----:B0-----:R0:W1:Y:S02]  /*9fc0*/  SYNCS.PHASECHK.TRANS64.TRYWAIT P0, [R6+URZ], R5 ;  /* 0x00000005060075a7 */ /* 0x001064000800017f */
[----:B-1----:R-:W-:Y:S05]  /*9fd0*/  @!P0 NANOSLEEP.SYNCS 0x989680 ;  /* 0x009896800000895d */ /* 0x002fea0003900000 */
[----:B------:R-:W1:Y:S02]  /*9fe0*/  @!P0 SYNCS.PHASECHK.TRANS64 P0, [R6+URZ], R5 ;  /* 0x00000005060085a7 */ /* 0x000e64000800007f */
[----:B-1----:R-:W-:Y:S05]  /*9ff0*/  @!P0 BRA `(.L_x_188) ;  /* 0xfffffffc00f08947 */ /* 0x002fea000383ffff */
[----:B------:R-:W-:Y:S05]  /*a000*/  BRA `(.L_x_218) ;  /* 0xfffffff400287947 */ /* 0x000fea000383ffff */
.L_x_189:
[----:B0-----:R0:W1:Y:S02]  /*a010*/  SYNCS.PHASECHK.TRANS64.TRYWAIT P0, [R9+URZ], R4 ;  /* 0x00000004090075a7 */ /* 0x001064000800017f */
[----:B-1----:R-:W-:Y:S05]  /*a020*/  @!P0 NANOSLEEP.SYNCS 0x989680 ;  /* 0x009896800000895d */ /* 0x002fea0003900000 */
[----:B------:R-:W1:Y:S02]  /*a030*/  @!P0 SYNCS.PHASECHK.TRANS64 P0, [R9+URZ], R4 ;  /* 0x00000004090085a7 */ /* 0x000e64000800007f */
[----:B-1----:R-:W-:Y:S05]  /*a040*/  @!P0 BRA `(.L_x_189) ;  /* 0xfffffffc00f08947 */ /* 0x002fea000383ffff */
[----:B------:R-:W-:Y:S05]  /*a050*/  BRA `(.L_x_219) ;  /* 0xfffffff400387947 */ /* 0x000fea000383ffff */
.L_x_190:
[----:B0-----:R0:W1:Y:S02]  /*a060*/  SYNCS.PHASECHK.TRANS64.TRYWAIT P0, [R6+URZ], R5 ;  /* 0x00000005060075a7 */ /* 0x001064000800017f */
[----:B-1----:R-:W-:Y:S05]  /*a070*/  @!P0 NANOSLEEP.SYNCS 0x989680 ;  /* 0x009896800000895d */ /* 0x002fea0003900000 */
[----:B------:R-:W1:Y:S02]  /*a080*/  @!P0 SYNCS.PHASECHK.TRANS64 P0, [R6+URZ], R5 ;  /* 0x00000005060085a7 */ /* 0x000e64000800007f */
[----:B-1----:R-:W-:Y:S05]  /*a090*/  @!P0 BRA `(.L_x_190) ;  /* 0xfffffffc00f08947 */ /* 0x002fea000383ffff */
[----:B------:R-:W-:Y:S05]  /*a0a0*/  BRA `(.L_x_220) ;  /* 0xfffffff400487947 */ /* 0x000fea000383ffff */
.L_x_191:
[----:B0-----:R0:W1:Y:S02]  /*a0b0*/  SYNCS.PHASECHK.TRANS64.TRYWAIT P0, [R9+URZ], R4 ;  /* 0x00000004090075a7 */ /* 0x001064000800017f */
[----:B-1----:R-:W-:Y:S05]  /*a0c0*/  @!P0 NANOSLEEP.SYNCS 0x989680 ;  /* 0x009896800000895d */ /* 0x002fea0003900000 */
[----:B------:R-:W1:Y:S02]  /*a0d0*/  @!P0 SYNCS.PHASECHK.TRANS64 P0, [R9+URZ], R4 ;  /* 0x00000004090085a7 */ /* 0x000e64000800007f */
[----:B-1----:R-:W-:Y:S05]  /*a0e0*/  @!P0 BRA `(.L_x_191) ;  /* 0xfffffffc00f08947 */ /* 0x002fea000383ffff */
[----:B------:R-:W-:Y:S05]  /*a0f0*/  BRA `(.L_x_221) ;  /* 0xfffffff400587947 */ /* 0x000fea000383ffff */
.L_x_192:
[----:B0-----:R0:W1:Y:S02]  /*a100*/  SYNCS.PHASECHK.TRANS64.TRYWAIT P0, [R6+URZ], R5 ;  /* 0x00000005060075a7 */ /* 0x001064000800017f */
[----:B-1----:R-:W-:Y:S05]  /*a110*/  @!P0 NANOSLEEP.SYNCS 0x989680 ;  /* 0x009896800000895d */ /* 0x002fea0003900000 */
[----:B------:R-:W1:Y:S02]  /*a120*/  @!P0 SYNCS.PHASECHK.TRANS64 P0, [R6+URZ], R5 ;  /* 0x00000005060085a7 */ /* 0x000e64000800007f */
[----:B-1----:R-:W-:Y:S05]  /*a130*/  @!P0 BRA `(.L_x_192) ;  /* 0xfffffffc00f08947 */ /* 0x002fea000383ffff */
[----:B------:R-:W-:Y:S05]  /*a140*/  BRA `(.L_x_222) ;  /* 0xfffffff400687947 */ /* 0x000fea000383ffff */
.L_x_193:
[----:B0-----:R0:W1:Y:S02]  /*a150*/  SYNCS.PHASECHK.TRANS64.TRYWAIT P0, [R9+URZ], R4 ;  /* 0x00000004090075a7 */ /* 0x001064000800017f */
[----:B-1----:R-:W-:Y:S05]  /*a160*/  @!P0 NANOSLEEP.SYNCS 0x989680 ;  /* 0x009896800000895d */ /* 0x002fea0003900000 */
[----:B------:R-:W1:Y:S02]  /*a170*/  @!P0 SYNCS.PHASECHK.TRANS64 P0, [R9+URZ], R4 ;  /* 0x00000004090085a7 */ /* 0x000e64000800007f */
[----:B-1----:R-:W-:Y:S05]  /*a180*/  @!P0 BRA `(.L_x_193) ;  /* 0xfffffffc00f08947 */ /* 0x002fea000383ffff */
[----:B------:R-:W-:Y:S05]  /*a190*/  BRA `(.L_x_223) ;  /* 0xfffffff400787947 */ /* 0x000fea000383ffff */
.L_x_194:
[----:B0-----:R0:W1:Y:S02]  /*a1a0*/  SYNCS.PHASECHK.TRANS64.TRYWAIT P0, [R6+URZ], R5 ;  /* 0x00000005060075a7 */ /* 0x001064000800017f */
[----:B-1----:R-:W-:Y:S05]  /*a1b0*/  @!P0 NANOSLEEP.SYNCS 0x989680 ;  /* 0x009896800000895d */ /* 0x002fea0003900000 */
[----:B------:R-:W1:Y:S02]  /*a1c0*/  @!P0 SYNCS.PHASECHK.TRANS64 P0, [R6+URZ], R5 ;  /* 0x00000005060085a7 */ /* 0x000e64000800007f */
[----:B-1----:R-:W-:Y:S05]  /*a1d0*/  @!P0 BRA `(.L_x_194) ;  /* 0xfffffffc00f08947 */ /* 0x002fea000383ffff */
[----:B------:R-:W-:Y:S05]  /*a1e0*/  BRA `(.L_x_224) ;  /* 0xfffffff400887947 */ /* 0x000fea000383ffff */
.L_x_195:
[----:B0-----:R0:W1:Y:S02]  /*a1f0*/  SYNCS.PHASECHK.TRANS64.TRYWAIT P0, [R9+URZ], R4 ;  /* 0x00000004090075a7 */ /* 0x001064000800017f */
[----:B-1----:R-:W-:Y:S05]  /*a200*/  @!P0 NANOSLEEP.SYNCS 0x989680 ;  /* 0x009896800000895d */ /* 0x002fea0003900000 */
[----:B------:R-:W1:Y:S02]  /*a210*/  @!P0 SYNCS.PHASECHK.TRANS64 P0, [R9+URZ], R4 ;  /* 0x00000004090085a7 */ /* 0x000e64000800007f */
[----:B-1----:R-:W-:Y:S05]  /*a220*/  @!P0 BRA `(.L_x_195) ;  /* 0xfffffffc00f08947 */ /* 0x002fea000383ffff */
[----:B------:R-:W-:Y:S05]  /*a230*/  BRA `(.L_x_225) ;  /* 0xfffffff400987947 */ /* 0x000fea000383ffff */
.L_x_196:
[----:B0-----:R0:W1:Y:S02]  /*a240*/  SYNCS.PHASECHK.TRANS64.TRYWAIT P0, [R8+URZ], R5 ;  /* 0x00000005080075a7 */ /* 0x001064000800017f */
[----:B-1----:R-:W-:Y:S05]  /*a250*/  @!P0 NANOSLEEP.SYNCS 0x989680 ;  /* 0x009896800000895d */ /* 0x002fea0003900000 */
[----:B------:R-:W1:Y:S02]  /*a260*/  @!P0 SYNCS.PHASECHK.TRANS64 P0, [R8+URZ], R5 ;  /* 0x00000005080085a7 */ /* 0x000e64000800007f */
[----:B-1----:R-:W-:Y:S05]  /*a270*/  @!P0 BRA `(.L_x_196) ;  /* 0xfffffffc00f08947 */ /* 0x002fea000383ffff */
[----:B------:R-:W-:Y:S05]  /*a280*/  BRA `(.L_x_226) ;  /* 0xfffffff400a87947 */ /* 0x000fea000383ffff */
.L_x_197:
[----:B-1----:R1:W2:Y:S02]  /*a290*/  SYNCS.PHASECHK.TRANS64.TRYWAIT P0, [R11+URZ], R6 ;  /* 0x000000060b0075a7 */ /* 0x0022a4000800017f */
[----:B--2---:R-:W-:Y:S05]  /*a2a0*/  @!P0 NANOSLEEP.SYNCS 0x989680 ;  /* 0x009896800000895d */ /* 0x004fea0003900000 */
[----:B------:R-:W2:Y:S02]  /*a2b0*/  @!P0 SYNCS.PHASECHK.TRANS64 P0, [R11+URZ], R6 ;  /* 0x000000060b0085a7 */ /* 0x000ea4000800007f */
[----:B--2---:R-:W-:Y:S05]  /*a2c0*/  @!P0 BRA `(.L_x_197) ;  /* 0xfffffffc00f08947 */ /* 0x004fea000383ffff */
[----:B------:R-:W-:Y:S05]  /*a2d0*/  BRA `(.L_x_227) ;  /* 0xfffffff400b07947 */ /* 0x000fea000383ffff */
.L_x_228:
[----:B------:R-:W-:-:S00]  /*a2e0*/  BRA `(.L_x_228) ;  /* 0xfffffffc00fc7947 */ /* 0x000fc0000383ffff */
[----:B------:R-:W-:-:S00]  /*a2f0*/  NOP ;  /* 0x0000000000007918 */ /* 0x000fc00000000000 */
        /* <DEDUP_REMOVED lines=8> */
.L_x_229:


//--------------------- .nv.shared._ZN7cutlass13device_kernelINS_4gemm6kernel13GemmUniversalIN4cute5tupleIJiiiiEEENS1_10collective13CollectiveMmaINS1_43MainloopSm90TmaGmmaWarpSpecializedSparseFP8ILi21ENS5_IJNS4_1CILi2EEENSA_ILi1EEESC_EEENS1_32KernelTmaWarpSpecializedPingpongEEENS5_IJNSA_ILi64EEENSA_ILi128EEESG_EEENS_12float_e4m3_tENS5_IJNS4_6LayoutINS5_IJiNS5_IJSB_iEEEiEEENS5_IJlNS5_IJSC_SB_EEElEEEEENSK_INS5_IJNS5_IJSG_iEEESQ_iEEENS5_IJNS5_IJSG_NSA_ILi4096EEEEEENS5_IJSC_lEEElEEEEEEEESJ_NS5_IJlSC_lEEENS4_8TiledMMAINS4_8MMA_AtomIJNS4_4SM904GMMA6SPARSE32GMMA_64x128x64_F32E4M3E4M3_SS_TNILNS12_7ScaleInE1ELS15_1ELNS12_9SparseSelE0EEEEEENSK_INS5_IJSC_SC_SC_EEENS5_IJNSA_ILi0EEES1A_S1A_EEEEENS5_IJNS4_10UnderscoreES1D_S1D_EEEEENS4_13SM90_TMA_LOADENS4_14ComposedLayoutINS4_7SwizzleILi1ELi4ELi3EEENS4_25smem_sparse_ptr_flag_bitsILi2ELi8EEENSK_INS5_IJNS5_IJSC_NSA_ILi8EEEEEENS5_IJSB_NSA_ILi32EEEEEEEEENS5_IJNS5_IJS1A_SG_EEESN_EEEEEEEvNS4_8identityENS4_23SM90_TMA_LOAD_MULTICASTENS1H_INS1I_ILi2ELi4ELi3EEENS4_18smem_ptr_flag_bitsILi8EEENSK_INS5_IJS1M_SG_EEENS5_IJSG_SC_EEEEEEEvS1V_EENS_8epilogue10collective6detail29Sm90TmaWarpSpecializedAdapterINS26_15DefaultEpilogueIfNS5_IJSC_llEEES2A_NS25_6thread17LinearCombinationIfLi1EffLNS2B_9ScaleType4KindE0ELNS_15FloatRoundStyleE2EfEENS1_15EpilogueDefaultEEEEEvvEEEEvNT_6ParamsE --------------------------
	.section	.nv.shared._ZN7cutlass13device_kernelINS_4gemm6kernel13GemmUniversalIN4cute5tupleIJiiiiEEENS1_10collective13CollectiveMmaINS1_43MainloopSm90TmaGmmaWarpSpecializedSparseFP8ILi21ENS5_IJNS4_1CILi2EEENSA_ILi1EEESC_EEENS1_32KernelTmaWarpSpecializedPingpongEEENS5_IJNSA_ILi64EEENSA_ILi128EEESG_EEENS_12float_e4m3_tENS5_IJNS4_6LayoutINS5_IJiNS5_IJSB_iEEEiEEENS5_IJlNS5_IJSC_SB_EEElEEEEENSK_INS5_IJNS5_IJSG_iEEESQ_iEEENS5_IJNS5_IJSG_NSA_ILi4096EEEEEENS5_IJSC_lEEElEEEEEEEESJ_NS5_IJlSC_lEEENS4_8TiledMMAINS4_8MMA_AtomIJNS4_4SM904GMMA6SPARSE32GMMA_64x128x64_F32E4M3E4M3_SS_TNILNS12_7ScaleInE1ELS15_1ELNS12_9SparseSelE0EEEEEENSK_INS5_IJSC_SC_SC_EEENS5_IJNSA_ILi0EEES1A_S1A_EEEEENS5_IJNS4_10UnderscoreES1D_S1D_EEEEENS4_13SM90_TMA_LOADENS4_14ComposedLayoutINS4_7SwizzleILi1ELi4ELi3EEENS4_25smem_sparse_ptr_flag_bitsILi2ELi8EEENSK_INS5_IJNS5_IJSC_NSA_ILi8EEEEEENS5_IJSB_NSA_ILi32EEEEEEEEENS5_IJNS5_IJS1A_SG_EEESN_EEEEEEEvNS4_8identityENS4_23SM90_TMA_LOAD_MULTICASTENS1H_INS1I_ILi2ELi4ELi3EEENS4_18smem_ptr_flag_bitsILi8EEENSK_INS5_IJS1M_SG_EEENS5_IJSG_SC_EEEEEEEvS1V_EENS_8epilogue10collective6detail29Sm90TmaWarpSpecializedAdapterINS26_15DefaultEpilogueIfNS5_IJSC_llEEES2A_NS25_6thread17LinearCombinationIfLi1EffLNS2B_9ScaleType4KindE0ELNS_15FloatRoundStyleE2EfEENS1_15EpilogueDefaultEEEEEvvEEEEvNT_6ParamsE,"aw",@nobits
	.sectionflags	@""
	.align	16
	.zero		1024


//--------------------- .nv.shared.reserved.0     --------------------------
	.section	.nv.shared.reserved.0,"aw",@nobits
	.weak		__nv_reservedSMEM_offset_0_alias
	.size		__nv_reservedSMEM_offset_0_alias, 0, 0
	.other		__nv_reservedSMEM_offset_0_alias,@"STO_CUDA_RESERVED_SHARED STV_DEFAULT"
__nv_reservedSMEM_offset_0_alias:
	.zero		0


//--------------------- .nv.global                --------------------------
	.section	.nv.global,"aw",@nobits
.nv.global:
	.type		_ZN39_INTERNAL_f06b381d_4_k_cu_ac518eb5_27924cute1_E,@object
	.size		_ZN39_INTERNAL_f06b381d_4_k_cu_ac518eb5_27924cute1_E,(_ZN39_INTERNAL_f06b381d_4_k_cu_ac518eb5_27924cuda3std3__45__cpo6cbeginE - _ZN39_INTERNAL_f06b381d_4_k_cu_ac518eb5_27924cute1_E)
_ZN39_INTERNAL_f06b381d_4_k_cu_ac518eb5_27924cute1_E:
	.zero		1
	.type		_ZN39_INTERNAL_f06b381d_4_k_cu_ac518eb5_27924cuda3std3__45__cpo6cbeginE,@object
	.size		_ZN39_INTERNAL_f06b381d_4_k_cu_ac518eb5_27924cuda3std3__45__cpo6cbeginE,(_ZN39_INTERNAL_f06b381d_4_k_cu_ac518eb5_27924cuda3std3__48in_placeE - _ZN39_INTERNAL_f06b381d_4_k_cu_ac518eb5_27924cuda3std3__45__cpo6cbeginE)
_ZN39_INTERNAL_f06b381d_4_k_cu_ac518eb5_27924cuda3std3__45__cpo6cbeginE:
	.zero		1
	.type		_ZN39_INTERNAL_f06b381d_4_k_cu_ac518eb5_27924cuda3std3__48in_placeE,@object
	.size		_ZN39_INTERNAL_f06b381d_4_k_cu_ac518eb5_27924cuda3std3__48in_placeE,(_ZN39_INTERNAL_f06b381d_4_k_cu_ac518eb5_27924cuda3std6ranges3__45__cpo9iter_moveE - _ZN39_INTERNAL_f06b381d_4_k_cu_ac518eb5_27924cuda3std3__48in_placeE)
_ZN39_INTERNAL_f06b381d_4_k_cu_ac518eb5_27924cuda3std3__48in_placeE:
	.zero		1
	.type		_ZN39_INTERNAL_f06b381d_4_k_cu_ac518eb5_27924cuda3std6ranges3__45__cpo9iter_moveE,@object
	.size		_ZN39_INTERNAL_f06b381d_4_k_cu_ac518eb5_27924cuda3std6ranges3__45__cpo9iter_moveE,(_ZN39_INTERNAL_f06b381d_4_k_cu_ac518eb5_27924cuda3std3__45__cpo5beginE - _ZN39_INTERNAL_f06b381d_4_k_cu_ac518eb5_27924cuda3std6ranges3__45__cpo9iter_moveE)
_ZN39_INTERNAL_f06b381d_4_k_cu_ac518eb5_27924cuda3std6ranges3__45__cpo9iter_moveE:
	.zero		1
	.type		_ZN39_INTERNAL_f06b381d_4_k_cu_ac518eb5_27924cuda3std3__45__cpo5beginE,@object
	.size		_ZN39_INTERNAL_f06b381d_4_k_cu_ac518eb5_27924cuda3std3__45__cpo5beginE,(_ZN39_INTERNAL_f06b381d_4_k_cu_ac518eb5_27924cuda3std3__441_GLOBAL__N__f06b381d_4_k_cu_ac518eb5_27926ignoreE - _ZN39_INTERNAL_f06b381d_4_k_cu_ac518eb5_27924cuda3std3__45__cpo5beginE)
_ZN39_INTERNAL_f06b381d_4_k_cu_ac518eb5_27924cuda3std3__45__cpo5beginE:
	.zero		1
	.type		_ZN39_INTERNAL_f06b381d_4_k_cu_ac518eb5_27924cuda3std3__441_GLOBAL__N__f06b381d_4_k_cu_ac518eb5_27926ignoreE,@object
	.size		_ZN39_INTERNAL_f06b381d_4_k_cu_ac518eb5_27924cuda3std3__441_GLOBAL__N__f06b381d_4_k_cu_ac518eb5_27926ignoreE,(_ZN39_INTERNAL_f06b381d_4_k_cu_ac518eb5_27924cute7productE - _ZN39_INTERNAL_f06b381d_4_k_cu_ac518eb5_27924cuda3std3__441_GLOBAL__N__f06b381d_4_k_cu_ac518eb5_27926ignoreE)
_ZN39_INTERNAL_f06b381d_4_k_cu_ac518eb5_27924cuda3std3__441_GLOBAL__N__f06b381d_4_k_cu_ac518eb5_27926ignoreE:
	.zero		1
	.type		_ZN39_INTERNAL_f06b381d_4_k_cu_ac518eb5_27924cute7productE,@object
	.size		_ZN39_INTERNAL_f06b381d_4_k_cu_ac518eb5_27924cute7productE,(_ZN39_INTERNAL_f06b381d_4_k_cu_ac518eb5_27924cuda3std3__45__cpo3endE - _ZN39_INTERNAL_f06b381d_4_k_cu_ac518eb5_27924cute7productE)
_ZN39_INTERNAL_f06b381d_4_k_cu_ac518eb5_27924cute7productE:
	.zero		1
	.type		_ZN39_INTERNAL_f06b381d_4_k_cu_ac518eb5_27924cuda3std3__45__cpo3endE,@object
	.size		_ZN39_INTERNAL_f06b381d_4_k_cu_ac518eb5_27924cuda3std3__45__cpo3endE,(_ZN39_INTERNAL_f06b381d_4_k_cu_ac518eb5_27924cuda3std3__419piecewise_constructE - _ZN39_INTERNAL_f06b381d_4_k_cu_ac518eb5_27924cuda3std3__45__cpo3endE)
_ZN39_INTERNAL_f06b381d_4_k_cu_ac518eb5_27924cuda3std3__45__cpo3endE:
	.zero		1
	.type		_ZN39_INTERNAL_f06b381d_4_k_cu_ac518eb5_27924cuda3std3__419piecewise_constructE,@object
	.size		_ZN39_INTERNAL_f06b381d_4_k_cu_ac518eb5_27924cuda3std3__419piecewise_constructE,(_ZN39_INTERNAL_f06b381d_4_k_cu_ac518eb5_27924cuda3std3__45__cpo4cendE - _ZN39_INTERNAL_f06b381d_4_k_cu_ac518eb5_27924cuda3std3__419piecewise_constructE)
_ZN39_INTERNAL_f06b381d_4_k_cu_ac518eb5_27924cuda3std3__419piecewise_constructE:
	.zero		1
	.type		_ZN39_INTERNAL_f06b381d_4_k_cu_ac518eb5_27924cuda3std3__45__cpo4cendE,@object
	.size		_ZN39_INTERNAL_f06b381d_4_k_cu_ac518eb5_27924cuda3std3__45__cpo4cendE,(_ZN39_INTERNAL_f06b381d_4_k_cu_ac518eb5_27924cuda3std6ranges3__45__cpo4swapE - _ZN39_INTERNAL_f06b381d_4_k_cu_ac518eb5_27924cuda3std3__45__cpo4cendE)
_ZN39_INTERNAL_f06b381d_4_k_cu_ac518eb5_27924cuda3std3__45__cpo4cendE:
	.zero		1
	.type		_ZN39_INTERNAL_f06b381d_4_k_cu_ac518eb5_27924cuda3std6ranges3__45__cpo4swapE,@object
	.size		_ZN39_INTERNAL_f06b381d_4_k_cu_ac518eb5_27924cuda3std6ranges3__45__cpo4swapE,(.L_7 - _ZN39_INTERNAL_f06b381d_4_k_cu_ac518eb5_27924cuda3std6ranges3__45__cpo4swapE)
_ZN39_INTERNAL_f06b381d_4_k_cu_ac518eb5_27924cuda3std6ranges3__45__cpo4swapE:
	.zero		1
.L_7:


//--------------------- .nv.constant0._ZN7cutlass13device_kernelINS_4gemm6kernel13GemmUniversalIN4cute5tupleIJiiiiEEENS1_10collective13CollectiveMmaINS1_43MainloopSm90TmaGmmaWarpSpecializedSparseFP8ILi21ENS5_IJNS4_1CILi2EEENSA_ILi1EEESC_EEENS1_32KernelTmaWarpSpecializedPingpongEEENS5_IJNSA_ILi64EEENSA_ILi128EEESG_EEENS_12float_e4m3_tENS5_IJNS4_6LayoutINS5_IJiNS5_IJSB_iEEEiEEENS5_IJlNS5_IJSC_SB_EEElEEEEENSK_INS5_IJNS5_IJSG_iEEESQ_iEEENS5_IJNS5_IJSG_NSA_ILi4096EEEEEENS5_IJSC_lEEElEEEEEEEESJ_NS5_IJlSC_lEEENS4_8TiledMMAINS4_8MMA_AtomIJNS4_4SM904GMMA6SPARSE32GMMA_64x128x64_F32E4M3E4M3_SS_TNILNS12_7ScaleInE1ELS15_1ELNS12_9SparseSelE0EEEEEENSK_INS5_IJSC_SC_SC_EEENS5_IJNSA_ILi0EEES1A_S1A_EEEEENS5_IJNS4_10UnderscoreES1D_S1D_EEEEENS4_13SM90_TMA_LOADENS4_14ComposedLayoutINS4_7SwizzleILi1ELi4ELi3EEENS4_25smem_sparse_ptr_flag_bitsILi2ELi8EEENSK_INS5_IJNS5_IJSC_NSA_ILi8EEEEEENS5_IJSB_NSA_ILi32EEEEEEEEENS5_IJNS5_IJS1A_SG_EEESN_EEEEEEEvNS4_8identityENS4_23SM90_TMA_LOAD_MULTICASTENS1H_INS1I_ILi2ELi4ELi3EEENS4_18smem_ptr_flag_bitsILi8EEENSK_INS5_IJS1M_SG_EEENS5_IJSG_SC_EEEEEEEvS1V_EENS_8epilogue10collective6detail29Sm90TmaWarpSpecializedAdapterINS26_15DefaultEpilogueIfNS5_IJSC_llEEES2A_NS25_6thread17LinearCombinationIfLi1EffLNS2B_9ScaleType4KindE0ELNS_15FloatRoundStyleE2EfEENS1_15EpilogueDefaultEEEEEvvEEEEvNT_6ParamsE --------------------------
	.section	.nv.constant0._ZN7cutlass13device_kernelINS_4gemm6kernel13GemmUniversalIN4cute5tupleIJiiiiEEENS1_10collective13CollectiveMmaINS1_43MainloopSm90TmaGmmaWarpSpecializedSparseFP8ILi21ENS5_IJNS4_1CILi2EEENSA_ILi1EEESC_EEENS1_32KernelTmaWarpSpecializedPingpongEEENS5_IJNSA_ILi64EEENSA_ILi128EEESG_EEENS_12float_e4m3_tENS5_IJNS4_6LayoutINS5_IJiNS5_IJSB_iEEEiEEENS5_IJlNS5_IJSC_SB_EEElEEEEENSK_INS5_IJNS5_IJSG_iEEESQ_iEEENS5_IJNS5_IJSG_NSA_ILi4096EEEEEENS5_IJSC_lEEElEEEEEEEESJ_NS5_IJlSC_lEEENS4_8TiledMMAINS4_8MMA_AtomIJNS4_4SM904GMMA6SPARSE32GMMA_64x128x64_F32E4M3E4M3_SS_TNILNS12_7ScaleInE1ELS15_1ELNS12_9SparseSelE0EEEEEENSK_INS5_IJSC_SC_SC_EEENS5_IJNSA_ILi0EEES1A_S1A_EEEEENS5_IJNS4_10UnderscoreES1D_S1D_EEEEENS4_13SM90_TMA_LOADENS4_14ComposedLayoutINS4_7SwizzleILi1ELi4ELi3EEENS4_25smem_sparse_ptr_flag_bitsILi2ELi8EEENSK_INS5_IJNS5_IJSC_NSA_ILi8EEEEEENS5_IJSB_NSA_ILi32EEEEEEEEENS5_IJNS5_IJS1A_SG_EEESN_EEEEEEEvNS4_8identityENS4_23SM90_TMA_LOAD_MULTICASTENS1H_INS1I_ILi2ELi4ELi3EEENS4_18smem_ptr_flag_bitsILi8EEENSK_INS5_IJS1M_SG_EEENS5_IJSG_SC_EEEEEEEvS1V_EENS_8epilogue10collective6detail29Sm90TmaWarpSpecializedAdapterINS26_15DefaultEpilogueIfNS5_IJSC_llEEES2A_NS25_6thread17LinearCombinationIfLi1EffLNS2B_9ScaleType4KindE0ELNS_15FloatRoundStyleE2EfEENS1_15EpilogueDefaultEEEEEvvEEEEvNT_6ParamsE,"a",@progbits
	.sectionflags	@""
	.align	4
.nv.constant0._ZN7cutlass13device_kernelINS_4gemm6kernel13GemmUniversalIN4cute5tupleIJiiiiEEENS1_10collective13CollectiveMmaINS1_43MainloopSm90TmaGmmaWarpSpecializedSparseFP8ILi21ENS5_IJNS4_1CILi2EEENSA_ILi1EEESC_EEENS1_32KernelTmaWarpSpecializedPingpongEEENS5_IJNSA_ILi64EEENSA_ILi128EEESG_EEENS_12float_e4m3_tENS5_IJNS4_6LayoutINS5_IJiNS5_IJSB_iEEEiEEENS5_IJlNS5_IJSC_SB_EEElEEEEENSK_INS5_IJNS5_IJSG_iEEESQ_iEEENS5_IJNS5_IJSG_NSA_ILi4096EEEEEENS5_IJSC_lEEElEEEEEEEESJ_NS5_IJlSC_lEEENS4_8TiledMMAINS4_8MMA_AtomIJNS4_4SM904GMMA6SPARSE32GMMA_64x128x64_F32E4M3E4M3_SS_TNILNS12_7ScaleInE1ELS15_1ELNS12_9SparseSelE0EEEEEENSK_INS5_IJSC_SC_SC_EEENS5_IJNSA_ILi0EEES1A_S1A_EEEEENS5_IJNS4_10UnderscoreES1D_S1D_EEEEENS4_13SM90_TMA_LOADENS4_14ComposedLayoutINS4_7SwizzleILi1ELi4ELi3EEENS4_25smem_sparse_ptr_flag_bitsILi2ELi8EEENSK_INS5_IJNS5_IJSC_NSA_ILi8EEEEEENS5_IJSB_NSA_ILi32EEEEEEEEENS5_IJNS5_IJS1A_SG_EEESN_EEEEEEEvNS4_8identityENS4_23SM90_TMA_LOAD_MULTICASTENS1H_INS1I_ILi2ELi4ELi3EEENS4_18smem_ptr_flag_bitsILi8EEENSK_INS5_IJS1M_SG_EEENS5_IJSG_SC_EEEEEEEvS1V_EENS_8epilogue10collective6detail29Sm90TmaWarpSpecializedAdapterINS26_15DefaultEpilogueIfNS5_IJSC_llEEES2A_NS25_6thread17LinearCombinationIfLi1EffLNS2B_9ScaleType4KindE0ELNS_15FloatRoundStyleE2EfEENS1_15EpilogueDefaultEEEEEvvEEEEvNT_6ParamsE:
	.zero		1920


//--------------------- SYMBOLS --------------------------

	.type		.nv.reservedSmem.offset0,@object
	.size		.nv.reservedSmem.offset0,0x4
